// auto-generated by cutlass_sweep.gemm — config: {"arch": "sm_100", "cluster_m": 2, "cluster_n": 2, "dtype": "int8", "stages": 3, "tile_k": 128, "tile_m": 128, "tile_n": 256}
#include "cutlass/cutlass.h"
#include "cutlass/gemm/collective/collective_builder.hpp"
#include "cutlass/gemm/device/gemm_universal_adapter.h"
#include "cutlass/gemm/kernel/gemm_universal.hpp"
#include "cutlass/epilogue/collective/collective_builder.hpp"

using ElemA = int8_t;
using ElemB = int8_t;
using ElemCD = int8_t;
using Acc  = int32_t;
using TileShape    = cute::Shape<cute::_128, cute::_256, cute::_128>;
using ClusterShape = cute::Shape<cute::_2, cute::_2, cute::_1>;

using CollectiveEpilogue = typename cutlass::epilogue::collective::CollectiveBuilder<
    cutlass::arch::Sm100, cutlass::arch::OpClassTensorOp,
    TileShape, ClusterShape,
    cutlass::epilogue::collective::EpilogueTileAuto,
    Acc, Acc,
    ElemCD, cutlass::layout::RowMajor, 128 / cutlass::sizeof_bits<ElemCD>::value,
    ElemCD, cutlass::layout::RowMajor, 128 / cutlass::sizeof_bits<ElemCD>::value,
    cutlass::epilogue::collective::EpilogueScheduleAuto
  >::CollectiveOp;

using CollectiveMainloop = typename cutlass::gemm::collective::CollectiveBuilder<
    cutlass::arch::Sm100, cutlass::arch::OpClassTensorOp,
    ElemA, cutlass::layout::RowMajor, 128 / cutlass::sizeof_bits<ElemA>::value,
    ElemB, cutlass::layout::ColumnMajor, 128 / cutlass::sizeof_bits<ElemB>::value,
    Acc,
    TileShape, ClusterShape,
    cutlass::gemm::collective::StageCount<3>,
    cutlass::gemm::collective::KernelScheduleAuto
  >::CollectiveOp;

using GemmKernel = cutlass::gemm::kernel::GemmUniversal<
    cute::Shape<int,int,int,int>,
    CollectiveMainloop,
    CollectiveEpilogue
>;
using Gemm = cutlass::gemm::device::GemmUniversalAdapter<GemmKernel>;

// Force the device kernel symbol into the cubin without needing a host main.
auto* _anchor = &cutlass::device_kernel<GemmKernel>;


// ===== COMPILED SASS (sm_100a) =====

	.target	sm_100a

	.elftype	@"ET_EXEC"


//--------------------- .note.nv.tkinfo           --------------------------
	.section	.note.nv.tkinfo,"",@"SHT_NOTE"
	.sectionflags	@"SHF_NOTE_NV_TKINFO"
	.tkinfo
        /*0018*/ 	.word	0x00000002
        /*0030*/ 	.string	""
        /*0030*/ 	.string	"ptxas"
        /*0030*/ 	.string	"Cuda compilation tools, release 13.0, V13.0.88"
        /*0030*/ 	.string	"Build cuda_13.0.r13.0/compiler.36424714_0"
        /*0030*/ 	.string	"-arch sm_100a -m 64 "



//--------------------- .note.nv.cuinfo           --------------------------
	.section	.note.nv.cuinfo,"",@"SHT_NOTE"
	.sectionflags	@"SHF_NOTE_NV_CUINFO"
        /*0018*/ 	.short	0x0002
        /*001a*/ 	.short	0x0064
        /*001c*/ 	.short	0x0082
	.zero		2


//--------------------- .nv.info                  --------------------------
	.section	.nv.info,"",@"SHT_CUDA_INFO"
	.align	4


	//----- nvinfo : EIATTR_REGCOUNT
	.align		4
        /*0000*/ 	.byte	0x04, 0x2f
        /*0002*/ 	.short	(.L_20 - .L_19)
	.align		4
.L_19:
        /*0004*/ 	.word	index@(_ZN7cutlass13device_kernelINS_4gemm6kernel13GemmUniversalIN4cute5tupleIJiiiiEEENS1_10collective13CollectiveMmaINS1_35MainloopSm100TmaUmmaWarpSpecializedILi3ELi2ELi4ENS5_IJNS4_1CILi2EEESB_NSA_ILi1EEEEEEEENS5_IJNSA_ILi128EEENSA_ILi256EEESF_EEEaNS5_IJlSC_lEEEaSI_NS4_8TiledMMAINS4_8MMA_AtomIJNS4_21SM100_MMA_S8_2x1SM_SSIaaiLi128ELi256ELNS4_4UMMA5MajorE0ELSN_0ELNSM_8SaturateE0EEEEEENS4_6LayoutINS5_IJSC_SC_SC_EEENS5_IJNSA_ILi0EEEST_ST_EEEEENS5_IJNS4_10UnderscoreESW_SW_EEEEENS4_28SM100_TMA_2SM_LOAD_MULTICASTENS4_14ComposedLayoutINS4_7SwizzleILi3ELi4ELi3EEENS4_18smem_ptr_flag_bitsILi8EEENSR_INS5_IJNSA_ILi8EEESF_EEENS5_IJSF_SC_EEEEEEEvNS4_8identityENS4_18SM100_TMA_2SM_LOADES19_vS1A_EENS_8epilogue10collective18CollectiveEpilogueINS1D_23Sm100TmaWarpSpecializedILi4ELi2ELi32ELb0ELb0EEEJNS5_IJNSA_ILi64EEESG_SF_EEENS5_IJNSR_IS1I_SC_EENSR_INS5_IJNSA_ILi32EEESB_EEENS5_IJSC_SF_EEEEEEEEaSI_aSI_NS1D_6fusion15FusionCallbacksIS1H_NS1Q_17LinearCombinationIaiaiLNS_15FloatRoundStyleE2EEES1J_S1P_JEEENS4_5SM1004TMEM4LOAD26SM100_TMEM_LOAD_32dp32b32xENS4_13SM90_TMA_LOADENS10_INS11_ILi1ELi4ELi3EEES14_NSR_INS5_IJS15_S1L_EEENS5_IJS1L_SC_EEEEEEENS4_39AutoVectorizingCopyWithAssumedAlignmentILi128EEENS4_14SM90_TMA_STOREES25_S27_S27_EEEvvEEEEvNT_6ParamsE)
        /*0008*/ 	.word	0x0000005b


	//----- nvinfo : EIATTR_FRAME_SIZE
	.align		4
.L_20:
        /*000c*/ 	.byte	0x04, 0x11
        /*000e*/ 	.short	(.L_22 - .L_21)
	.align		4
.L_21:
        /*0010*/ 	.word	index@($__internal_2_$__cuda_sm10x_tcgen05_guardrail_trap_unallocated_columns_being_dealloced)
        /*0014*/ 	.word	0x00000000


	//----- nvinfo : EIATTR_FRAME_SIZE
	.align		4
.L_22:
        /*0018*/ 	.byte	0x04, 0x11
        /*001a*/ 	.short	(.L_24 - .L_23)
	.align		4
.L_23:
        /*001c*/ 	.word	index@($__internal_1_$__cuda_sm10x_tcgen05_guardrail_trap_phase_invalid_during_alloc)
        /*0020*/ 	.word	0x00000000


	//----- nvinfo : EIATTR_FRAME_SIZE
	.align		4
.L_24:
        /*0024*/ 	.byte	0x04, 0x11
        /*0026*/ 	.short	(.L_26 - .L_25)
	.align		4
.L_25:
        /*0028*/ 	.word	index@($__internal_0_$__cuda_sm10x_tcgen05_guardrail_trap_col_being_dealloced_not_returned_by_alloc)
        /*002c*/ 	.word	0x00000000


	//----- nvinfo : EIATTR_FRAME_SIZE
	.align		4
.L_26:
        /*0030*/ 	.byte	0x04, 0x11
        /*0032*/ 	.short	(.L_28 - .L_27)
	.align		4
.L_27:
        /*0034*/ 	.word	index@(_ZN7cutlass13device_kernelINS_4gemm6kernel13GemmUniversalIN4cute5tupleIJiiiiEEENS1_10collective13CollectiveMmaINS1_35MainloopSm100TmaUmmaWarpSpecializedILi3ELi2ELi4ENS5_IJNS4_1CILi2EEESB_NSA_ILi1EEEEEEEENS5_IJNSA_ILi128EEENSA_ILi256EEESF_EEEaNS5_IJlSC_lEEEaSI_NS4_8TiledMMAINS4_8MMA_AtomIJNS4_21SM100_MMA_S8_2x1SM_SSIaaiLi128ELi256ELNS4_4UMMA5MajorE0ELSN_0ELNSM_8SaturateE0EEEEEENS4_6LayoutINS5_IJSC_SC_SC_EEENS5_IJNSA_ILi0EEEST_ST_EEEEENS5_IJNS4_10UnderscoreESW_SW_EEEEENS4_28SM100_TMA_2SM_LOAD_MULTICASTENS4_14ComposedLayoutINS4_7SwizzleILi3ELi4ELi3EEENS4_18smem_ptr_flag_bitsILi8EEENSR_INS5_IJNSA_ILi8EEESF_EEENS5_IJSF_SC_EEEEEEEvNS4_8identityENS4_18SM100_TMA_2SM_LOADES19_vS1A_EENS_8epilogue10collective18CollectiveEpilogueINS1D_23Sm100TmaWarpSpecializedILi4ELi2ELi32ELb0ELb0EEEJNS5_IJNSA_ILi64EEESG_SF_EEENS5_IJNSR_IS1I_SC_EENSR_INS5_IJNSA_ILi32EEESB_EEENS5_IJSC_SF_EEEEEEEEaSI_aSI_NS1D_6fusion15FusionCallbacksIS1H_NS1Q_17LinearCombinationIaiaiLNS_15FloatRoundStyleE2EEES1J_S1P_JEEENS4_5SM1004TMEM4LOAD26SM100_TMEM_LOAD_32dp32b32xENS4_13SM90_TMA_LOADENS10_INS11_ILi1ELi4ELi3EEES14_NSR_INS5_IJS15_S1L_EEENS5_IJS1L_SC_EEEEEEENS4_39AutoVectorizingCopyWithAssumedAlignmentILi128EEENS4_14SM90_TMA_STOREES25_S27_S27_EEEvvEEEEvNT_6ParamsE)
        /*0038*/ 	.word	0x00000000


	//----- nvinfo : EIATTR_MIN_STACK_SIZE
	.align		4
.L_28:
        /*003c*/ 	.byte	0x04, 0x12
        /*003e*/ 	.short	(.L_30 - .L_29)
	.align		4
.L_29:
        /*0040*/ 	.word	index@(_ZN7cutlass13device_kernelINS_4gemm6kernel13GemmUniversalIN4cute5tupleIJiiiiEEENS1_10collective13CollectiveMmaINS1_35MainloopSm100TmaUmmaWarpSpecializedILi3ELi2ELi4ENS5_IJNS4_1CILi2EEESB_NSA_ILi1EEEEEEEENS5_IJNSA_ILi128EEENSA_ILi256EEESF_EEEaNS5_IJlSC_lEEEaSI_NS4_8TiledMMAINS4_8MMA_AtomIJNS4_21SM100_MMA_S8_2x1SM_SSIaaiLi128ELi256ELNS4_4UMMA5MajorE0ELSN_0ELNSM_8SaturateE0EEEEEENS4_6LayoutINS5_IJSC_SC_SC_EEENS5_IJNSA_ILi0EEEST_ST_EEEEENS5_IJNS4_10UnderscoreESW_SW_EEEEENS4_28SM100_TMA_2SM_LOAD_MULTICASTENS4_14ComposedLayoutINS4_7SwizzleILi3ELi4ELi3EEENS4_18smem_ptr_flag_bitsILi8EEENSR_INS5_IJNSA_ILi8EEESF_EEENS5_IJSF_SC_EEEEEEEvNS4_8identityENS4_18SM100_TMA_2SM_LOADES19_vS1A_EENS_8epilogue10collective18CollectiveEpilogueINS1D_23Sm100TmaWarpSpecializedILi4ELi2ELi32ELb0ELb0EEEJNS5_IJNSA_ILi64EEESG_SF_EEENS5_IJNSR_IS1I_SC_EENSR_INS5_IJNSA_ILi32EEESB_EEENS5_IJSC_SF_EEEEEEEEaSI_aSI_NS1D_6fusion15FusionCallbacksIS1H_NS1Q_17LinearCombinationIaiaiLNS_15FloatRoundStyleE2EEES1J_S1P_JEEENS4_5SM1004TMEM4LOAD26SM100_TMEM_LOAD_32dp32b32xENS4_13SM90_TMA_LOADENS10_INS11_ILi1ELi4ELi3EEES14_NSR_INS5_IJS15_S1L_EEENS5_IJS1L_SC_EEEEEEENS4_39AutoVectorizingCopyWithAssumedAlignmentILi128EEENS4_14SM90_TMA_STOREES25_S27_S27_EEEvvEEEEvNT_6ParamsE)
        /*0044*/ 	.word	0x00000000
.L_30:


//--------------------- .nv.compat                --------------------------
	.section	.nv.compat,"",@"SHT_CUDA_COMPAT_INFO"
	.align	4
        /*0000*/ 	.byte	0x02, 0x09, 0x01, 0x00, 0x02, 0x02, 0x03, 0x00, 0x02, 0x05, 0x06, 0x00, 0x03, 0x07, 0x01, 0x01
        /*0010*/ 	.byte	0x02, 0x03, 0x01, 0x00, 0x02, 0x06, 0x01, 0x00, 0x04, 0x0b, 0x08, 0x00, 0x01, 0x00, 0x00, 0x00
        /*0020*/ 	.byte	0x00, 0x00, 0x00, 0x00


//--------------------- .nv.info._ZN7cutlass13device_kernelINS_4gemm6kernel13GemmUniversalIN4cute5tupleIJiiiiEEENS1_10collective13CollectiveMmaINS1_35MainloopSm100TmaUmmaWarpSpecializedILi3ELi2ELi4ENS5_IJNS4_1CILi2EEESB_NSA_ILi1EEEEEEEENS5_IJNSA_ILi128EEENSA_ILi256EEESF_EEEaNS5_IJlSC_lEEEaSI_NS4_8TiledMMAINS4_8MMA_AtomIJNS4_21SM100_MMA_S8_2x1SM_SSIaaiLi128ELi256ELNS4_4UMMA5MajorE0ELSN_0ELNSM_8SaturateE0EEEEEENS4_6LayoutINS5_IJSC_SC_SC_EEENS5_IJNSA_ILi0EEEST_ST_EEEEENS5_IJNS4_10UnderscoreESW_SW_EEEEENS4_28SM100_TMA_2SM_LOAD_MULTICASTENS4_14ComposedLayoutINS4_7SwizzleILi3ELi4ELi3EEENS4_18smem_ptr_flag_bitsILi8EEENSR_INS5_IJNSA_ILi8EEESF_EEENS5_IJSF_SC_EEEEEEEvNS4_8identityENS4_18SM100_TMA_2SM_LOADES19_vS1A_EENS_8epilogue10collective18CollectiveEpilogueINS1D_23Sm100TmaWarpSpecializedILi4ELi2ELi32ELb0ELb0EEEJNS5_IJNSA_ILi64EEESG_SF_EEENS5_IJNSR_IS1I_SC_EENSR_INS5_IJNSA_ILi32EEESB_EEENS5_IJSC_SF_EEEEEEEEaSI_aSI_NS1D_6fusion15FusionCallbacksIS1H_NS1Q_17LinearCombinationIaiaiLNS_15FloatRoundStyleE2EEES1J_S1P_JEEENS4_5SM1004TMEM4LOAD26SM100_TMEM_LOAD_32dp32b32xENS4_13SM90_TMA_LOADENS10_INS11_ILi1ELi4ELi3EEES14_NSR_INS5_IJS15_S1L_EEENS5_IJS1L_SC_EEEEEEENS4_39AutoVectorizingCopyWithAssumedAlignmentILi128EEENS4_14SM90_TMA_STOREES25_S27_S27_EEEvvEEEEvNT_6ParamsE --------------------------
	.section	.nv.info._ZN7cutlass13device_kernelINS_4gemm6kernel13GemmUniversalIN4cute5tupleIJiiiiEEENS1_10collective13CollectiveMmaINS1_35MainloopSm100TmaUmmaWarpSpecializedILi3ELi2ELi4ENS5_IJNS4_1CILi2EEESB_NSA_ILi1EEEEEEEENS5_IJNSA_ILi128EEENSA_ILi256EEESF_EEEaNS5_IJlSC_lEEEaSI_NS4_8TiledMMAINS4_8MMA_AtomIJNS4_21SM100_MMA_S8_2x1SM_SSIaaiLi128ELi256ELNS4_4UMMA5MajorE0ELSN_0ELNSM_8SaturateE0EEEEEENS4_6LayoutINS5_IJSC_SC_SC_EEENS5_IJNSA_ILi0EEEST_ST_EEEEENS5_IJNS4_10UnderscoreESW_SW_EEEEENS4_28SM100_TMA_2SM_LOAD_MULTICASTENS4_14ComposedLayoutINS4_7SwizzleILi3ELi4ELi3EEENS4_18smem_ptr_flag_bitsILi8EEENSR_INS5_IJNSA_ILi8EEESF_EEENS5_IJSF_SC_EEEEEEEvNS4_8identityENS4_18SM100_TMA_2SM_LOADES19_vS1A_EENS_8epilogue10collective18CollectiveEpilogueINS1D_23Sm100TmaWarpSpecializedILi4ELi2ELi32ELb0ELb0EEEJNS5_IJNSA_ILi64EEESG_SF_EEENS5_IJNSR_IS1I_SC_EENSR_INS5_IJNSA_ILi32EEESB_EEENS5_IJSC_SF_EEEEEEEEaSI_aSI_NS1D_6fusion15FusionCallbacksIS1H_NS1Q_17LinearCombinationIaiaiLNS_15FloatRoundStyleE2EEES1J_S1P_JEEENS4_5SM1004TMEM4LOAD26SM100_TMEM_LOAD_32dp32b32xENS4_13SM90_TMA_LOADENS10_INS11_ILi1ELi4ELi3EEES14_NSR_INS5_IJS15_S1L_EEENS5_IJS1L_SC_EEEEEEENS4_39AutoVectorizingCopyWithAssumedAlignmentILi128EEENS4_14SM90_TMA_STOREES25_S27_S27_EEEvvEEEEvNT_6ParamsE,"",@"SHT_CUDA_INFO"
	.sectionflags	@""
	.align	4


	//----- nvinfo : EIATTR_CUDA_API_VERSION
	.align		4
        /*0000*/ 	.byte	0x04, 0x37
        /*0002*/ 	.short	(.L_32 - .L_31)
.L_31:
        /*0004*/ 	.word	0x00000082


	//----- nvinfo : EIATTR_KPARAM_INFO
	.align		4
.L_32:
        /*0008*/ 	.byte	0x04, 0x17
        /*000a*/ 	.short	(.L_34 - .L_33)
.L_33:
        /*000c*/ 	.word	0x00000000
        /*0010*/ 	.short	0x0000
        /*0012*/ 	.short	0x0000
        /*0014*/ 	.byte	0x00, 0xf0, 0x01, 0x20


	//----- nvinfo : EIATTR_AT_ENTRY_FRAGMENTS
	.align		4
.L_34:
        /*0018*/ 	.byte	0x04, 0x4f
        /*001a*/ 	.short	(.L_36 - .L_35)


	//   ....[0]....
.L_35:
        /*001c*/ 	.word	0x00000007


	//----- nvinfo : EIATTR_RESERVED_SMEM_USED
	.align		4
.L_36:
        /*0020*/ 	.byte	0x01, 0x41
	.zero		2


	//----- nvinfo : EIATTR_SPARSE_MMA_MASK
	.align		4
        /*0024*/ 	.byte	0x03, 0x50
        /*0026*/ 	.short	0x0000


	//----- nvinfo : EIATTR_TCGEN05_2CTA_USED
	.align		4
        /*0028*/ 	.byte	0x01, 0x52
	.zero		2


	//----- nvinfo : EIATTR_MAXREG_COUNT
	.align		4
        /*002c*/ 	.byte	0x03, 0x1b
        /*002e*/ 	.short	0x00ff


	//----- nvinfo : EIATTR_NUM_BARRIERS
	.align		4
        /*0030*/ 	.byte	0x02, 0x4c
        /*0032*/ 	.byte	0x07
	.zero		1


	//----- nvinfo : EIATTR_EXTERNS
	.align		4
        /*0034*/ 	.byte	0x04, 0x0f
        /*0036*/ 	.short	(.L_38 - .L_37)


	//   ....[0]....
	.align		4
.L_37:
        /*0038*/ 	.word	index@(__assertfail)


	//----- nvinfo : EIATTR_MERCURY_ISA_VERSION
	.align		4
.L_38:
        /*003c*/ 	.byte	0x03, 0x5f
        /*003e*/ 	.short	0x0101


	//----- nvinfo : EIATTR_INT_WARP_WIDE_INSTR_OFFSETS
	.align		4
        /*0040*/ 	.byte	0x04, 0x31
        /*0042*/ 	.short	(.L_40 - .L_39)


	//   ....[0]....
.L_39:
        /*0044*/ 	.word	0x00000d50


	//   ....[1]....
        /*0048*/ 	.word	0x00000df0


	//   ....[2]....
        /*004c*/ 	.word	0x00004230


	//   ....[3]....
        /*0050*/ 	.word	0x00004260


	//   ....[4]....
        /*0054*/ 	.word	0x00004280


	//   ....[5]....
        /*0058*/ 	.word	0x00004dc0


	//   ....[6]....
        /*005c*/ 	.word	0x00004e60


	//   ....[7]....
        /*0060*/ 	.word	0x00004f20


	//   ....[8]....
        /*0064*/ 	.word	0x00004f90


	//   ....[9]....
        /*0068*/ 	.word	0x00005050


	//   ....[10]....
        /*006c*/ 	.word	0x000050f0


	//   ....[11]....
        /*0070*/ 	.word	0x00005160


	//   ....[12]....
        /*0074*/ 	.word	0x00005220


	//   ....[13]....
        /*0078*/ 	.word	0x000052c0


	//   ....[14]....
        /*007c*/ 	.word	0x00005360


	//   ....[15]....
        /*0080*/ 	.word	0x00005450


	//   ....[16]....
        /*0084*/ 	.word	0x00005520


	//----- nvinfo : EIATTR_COOP_GROUP_MASK_REGIDS
	.align		4
.L_40:
        /*0088*/ 	.byte	0x04, 0x29
        /*008a*/ 	.short	(.L_42 - .L_41)


	//   ....[0]....
.L_41:
        /*008c*/ 	.word	0xffffffff


	//   ....[1]....
        /*0090*/ 	.word	0xffffffff


	//   ....[2]....
        /*0094*/ 	.word	0xffffffff


	//   ....[3]....
        /*0098*/ 	.word	0xffffffff


	//   ....[4]....
        /*009c*/ 	.word	0xffffffff


	//   ....[5]....
        /*00a0*/ 	.word	0xffffffff


	//   ....[6]....
        /*00a4*/ 	.word	0xffffffff


	//   ....[7]....
        /*00a8*/ 	.word	0xffffffff


	//   ....[8]....
        /*00ac*/ 	.word	0xffffffff


	//   ....[9]....
        /*00b0*/ 	.word	0xffffffff


	//   ....[10]....
        /*00b4*/ 	.word	0xffffffff


	//   ....[11]....
        /*00b8*/ 	.word	0xffffffff


	//   ....[12]....
        /*00bc*/ 	.word	0xffffffff


	//   ....[13]....
        /*00c0*/ 	.word	0xffffffff


	//----- nvinfo : EIATTR_COOP_GROUP_INSTR_OFFSETS
	.align		4
.L_42:
        /*00c4*/ 	.byte	0x04, 0x28
        /*00c6*/ 	.short	(.L_44 - .L_43)


	//   ....[0]....
.L_43:
        /*00c8*/ 	.word	0x000000b0


	//   ....[1]....
        /*00cc*/ 	.word	0x00000520


	//   ....[2]....
        /*00d0*/ 	.word	0x000006c0


	//   ....[3]....
        /*00d4*/ 	.word	0x00000850


	//   ....[4]....
        /*00d8*/ 	.word	0x00000940


	//   ....[5]....
        /*00dc*/ 	.word	0x00000aa0


	//   ....[6]....
        /*00e0*/ 	.word	0x00000c30


	//   ....[7]....
        /*00e4*/ 	.word	0x00000e70


	//   ....[8]....
        /*00e8*/ 	.word	0x000021f0


	//   ....[9]....
        /*00ec*/ 	.word	0x00003010


	//   ....[10]....
        /*00f0*/ 	.word	0x000034e0


	//   ....[11]....
        /*00f4*/ 	.word	0x00003510


	//   ....[12]....
        /*00f8*/ 	.word	0x00004130


	//   ....[13]....
        /*00fc*/ 	.word	0x00004340


	//----- nvinfo : EIATTR_VRC_CTA_INIT_COUNT
	.align		4
.L_44:
        /*0100*/ 	.byte	0x02, 0x4a
        /*0102*/ 	.byte	0x80
	.zero		1


	//----- nvinfo : EIATTR_SYSCALL_OFFSETS
	.align		4
        /*0104*/ 	.byte	0x04, 0x46
        /*0106*/ 	.short	(.L_46 - .L_45)


	//   ....[0]....
.L_45:
        /*0108*/ 	.word	0x00006070


	//   ....[1]....
        /*010c*/ 	.word	0x000061b0


	//   ....[2]....
        /*0110*/ 	.word	0x000069c0


	//   ....[3]....
        /*0114*/ 	.word	0x000077c0


	//   ....[4]....
        /*0118*/ 	.word	0x00008560


	//   ....[5]....
        /*011c*/ 	.word	0x00009310


	//----- nvinfo : EIATTR_MBARRIER_INSTR_OFFSETS
	.align		4
.L_46:
        /*0120*/ 	.byte	0x04, 0x39
        /*0122*/ 	.short	(.L_48 - .L_47)


	//   ....[0]....
.L_47:
        /*0124*/ 	.word	0x00000650
        /*0128*/ 	.word	0x000000ff
        /*012c*/ 	.word	0x00000000
        /*0130*/ 	.short	0x0100
        /*0132*/ 	.byte	0x04
	.zero		1


	//   ....[1]....
        /*0134*/ 	.word	0x00000660
        /*0138*/ 	.word	0x000000ff
        /*013c*/ 	.word	0x00000018
        /*0140*/ 	.short	0x0100
        /*0142*/ 	.byte	0x04
	.zero		1


	//   ....[2]....
        /*0144*/ 	.word	0x00000670
        /*0148*/ 	.word	0x000000ff
        /*014c*/ 	.word	0x00000008
        /*0150*/ 	.short	0x0100
        /*0152*/ 	.byte	0x04
	.zero		1


	//   ....[3]....
        /*0154*/ 	.word	0x00000680
        /*0158*/ 	.word	0x000000ff
        /*015c*/ 	.word	0x00000020
        /*0160*/ 	.short	0x0100
        /*0162*/ 	.byte	0x04
	.zero		1


	//   ....[4]....
        /*0164*/ 	.word	0x00000690
        /*0168*/ 	.word	0x000000ff
        /*016c*/ 	.word	0x00000010
        /*0170*/ 	.short	0x0100
        /*0172*/ 	.byte	0x04
	.zero		1


	//   ....[5]....
        /*0174*/ 	.word	0x000006a0
        /*0178*/ 	.word	0x000000ff
        /*017c*/ 	.word	0x00000028
        /*0180*/ 	.short	0x0100
        /*0182*/ 	.byte	0x04
	.zero		1


	//   ....[6]....
        /*0184*/ 	.word	0x000007c0
        /*0188*/ 	.word	0x000000ff
        /*018c*/ 	.word	0x00000030
        /*0190*/ 	.short	0x0100
        /*0192*/ 	.byte	0x04
	.zero		1


	//   ....[7]....
        /*0194*/ 	.word	0x000007d0
        /*0198*/ 	.word	0x000000ff
        /*019c*/ 	.word	0x00000050
        /*01a0*/ 	.short	0x0100
        /*01a2*/ 	.byte	0x04
	.zero		1


	//   ....[8]....
        /*01a4*/ 	.word	0x000007e0
        /*01a8*/ 	.word	0x000000ff
        /*01ac*/ 	.word	0x00000038
        /*01b0*/ 	.short	0x0100
        /*01b2*/ 	.byte	0x04
	.zero		1


	//   ....[9]....
        /*01b4*/ 	.word	0x000007f0
        /*01b8*/ 	.word	0x000000ff
        /*01bc*/ 	.word	0x00000058
        /*01c0*/ 	.short	0x0100
        /*01c2*/ 	.byte	0x04
	.zero		1


	//   ....[10]....
        /*01c4*/ 	.word	0x00000800
        /*01c8*/ 	.word	0x000000ff
        /*01cc*/ 	.word	0x00000040
        /*01d0*/ 	.short	0x0100
        /*01d2*/ 	.byte	0x04
	.zero		1


	//   ....[11]....
        /*01d4*/ 	.word	0x00000810
        /*01d8*/ 	.word	0x000000ff
        /*01dc*/ 	.word	0x00000060
        /*01e0*/ 	.short	0x0100
        /*01e2*/ 	.byte	0x04
	.zero		1


	//   ....[12]....
        /*01e4*/ 	.word	0x00000820
        /*01e8*/ 	.word	0x000000ff
        /*01ec*/ 	.word	0x00000048
        /*01f0*/ 	.short	0x0100
        /*01f2*/ 	.byte	0x04
	.zero		1


	//   ....[13]....
        /*01f4*/ 	.word	0x00000830
        /*01f8*/ 	.word	0x000000ff
        /*01fc*/ 	.word	0x00000068
        /*0200*/ 	.short	0x0100
        /*0202*/ 	.byte	0x04
	.zero		1


	//   ....[14]....
        /*0204*/ 	.word	0x00000910
        /*0208*/ 	.word	0x000000ff
        /*020c*/ 	.word	0x00000070
        /*0210*/ 	.short	0x0100
        /*0212*/ 	.byte	0x06
	.zero		1


	//   ....[15]....
        /*0214*/ 	.word	0x00000920
        /*0218*/ 	.word	0x000000ff
        /*021c*/ 	.word	0x00000078
        /*0220*/ 	.short	0x0100
        /*0222*/ 	.byte	0x06
	.zero		1


	//   ....[16]....
        /*0224*/ 	.word	0x00000a50
        /*0228*/ 	.word	0x000000ff
        /*022c*/ 	.word	0x00000080
        /*0230*/ 	.short	0x0100
        /*0232*/ 	.byte	0x06
	.zero		1


	//   ....[17]....
        /*0234*/ 	.word	0x00000a60
        /*0238*/ 	.word	0x000000ff
        /*023c*/ 	.word	0x00000090
        /*0240*/ 	.short	0x0100
        /*0242*/ 	.byte	0x06
	.zero		1


	//   ....[18]....
        /*0244*/ 	.word	0x00000a70
        /*0248*/ 	.word	0x000000ff
        /*024c*/ 	.word	0x00000088
        /*0250*/ 	.short	0x0100
        /*0252*/ 	.byte	0x06
	.zero		1


	//   ....[19]....
        /*0254*/ 	.word	0x00000a80
        /*0258*/ 	.word	0x000000ff
        /*025c*/ 	.word	0x00000098
        /*0260*/ 	.short	0x0100
        /*0262*/ 	.byte	0x06
	.zero		1


	//   ....[20]....
        /*0264*/ 	.word	0x00000ba0
        /*0268*/ 	.word	0x000000ff
        /*026c*/ 	.word	0x000000a0
        /*0270*/ 	.short	0x0100
        /*0272*/ 	.byte	0x04
	.zero		1


	//   ....[21]....
        /*0274*/ 	.word	0x00000bb0
        /*0278*/ 	.word	0x000000ff
        /*027c*/ 	.word	0x000000c0
        /*0280*/ 	.short	0x0100
        /*0282*/ 	.byte	0x04
	.zero		1


	//   ....[22]....
        /*0284*/ 	.word	0x00000bc0
        /*0288*/ 	.word	0x000000ff
        /*028c*/ 	.word	0x000000a8
        /*0290*/ 	.short	0x0100
        /*0292*/ 	.byte	0x04
	.zero		1


	//   ....[23]....
        /*0294*/ 	.word	0x00000bd0
        /*0298*/ 	.word	0x000000ff
        /*029c*/ 	.word	0x000000c8
        /*02a0*/ 	.short	0x0100
        /*02a2*/ 	.byte	0x04
	.zero		1


	//   ....[24]....
        /*02a4*/ 	.word	0x00000be0
        /*02a8*/ 	.word	0x000000ff
        /*02ac*/ 	.word	0x000000b0
        /*02b0*/ 	.short	0x0100
        /*02b2*/ 	.byte	0x04
	.zero		1


	//   ....[25]....
        /*02b4*/ 	.word	0x00000bf0
        /*02b8*/ 	.word	0x000000ff
        /*02bc*/ 	.word	0x000000d0
        /*02c0*/ 	.short	0x0100
        /*02c2*/ 	.byte	0x04
	.zero		1


	//   ....[26]....
        /*02c4*/ 	.word	0x00000c00
        /*02c8*/ 	.word	0x000000ff
        /*02cc*/ 	.word	0x000000b8
        /*02d0*/ 	.short	0x0100
        /*02d2*/ 	.byte	0x04
	.zero		1


	//   ....[27]....
        /*02d4*/ 	.word	0x00000c10
        /*02d8*/ 	.word	0x000000ff
        /*02dc*/ 	.word	0x000000d8
        /*02e0*/ 	.short	0x0100
        /*02e2*/ 	.byte	0x04
	.zero		1


	//   ....[28]....
        /*02e4*/ 	.word	0x00000d00
        /*02e8*/ 	.word	0x000000ff
        /*02ec*/ 	.word	0x000000e0
        /*02f0*/ 	.short	0x0100
        /*02f2*/ 	.byte	0x04
	.zero		1


	//   ....[29]....
        /*02f4*/ 	.word	0x00000d10
        /*02f8*/ 	.word	0x000000ff
        /*02fc*/ 	.word	0x000000f0
        /*0300*/ 	.short	0x0100
        /*0302*/ 	.byte	0x04
	.zero		1


	//   ....[30]....
        /*0304*/ 	.word	0x00000d20
        /*0308*/ 	.word	0x000000ff
        /*030c*/ 	.word	0x000000e8
        /*0310*/ 	.short	0x0100
        /*0312*/ 	.byte	0x04
	.zero		1


	//   ....[31]....
        /*0314*/ 	.word	0x00000d30
        /*0318*/ 	.word	0x000000ff
        /*031c*/ 	.word	0x000000f8
        /*0320*/ 	.short	0x0100
        /*0322*/ 	.byte	0x04
	.zero		1


	//   ....[32]....
        /*0324*/ 	.word	0x00000e30
        /*0328*/ 	.word	0x000000ff
        /*032c*/ 	.word	0x00000100
        /*0330*/ 	.short	0x0100
        /*0332*/ 	.byte	0x06
	.zero		1


	//   ....[33]....
        /*0334*/ 	.word	0x00001a10
        /*0338*/ 	.word	0x00000000
        /*033c*/ 	.word	0x000000f0
        /*0340*/ 	.short	0x010a
        /*0342*/ 	.byte	0xff
	.zero		1


	//   ....[34]....
        /*0344*/ 	.word	0x00001a40
        /*0348*/ 	.word	0x00000000
        /*034c*/ 	.word	0x000000e0
        /*0350*/ 	.short	0x0101
        /*0352*/ 	.byte	0xff
	.zero		1


	//   ....[35]....
        /*0354*/ 	.word	0x00001b00
        /*0358*/ 	.word	0x000000ff
        /*035c*/ 	.word	0x00000018
        /*0360*/ 	.short	0x010a
        /*0362*/ 	.byte	0x04
	.zero		1


	//   ....[36]....
        /*0364*/ 	.word	0x00001bd0
        /*0368*/ 	.word	0x000000ff
        /*036c*/ 	.word	0x00000018
        /*0370*/ 	.short	0x010a
        /*0372*/ 	.byte	0x21
	.zero		1


	//   ....[37]....
        /*0374*/ 	.word	0x00001d90
        /*0378*/ 	.word	0x000000ff
        /*037c*/ 	.word	0x00000018
        /*0380*/ 	.short	0x010a
        /*0382*/ 	.byte	0x07
	.zero		1


	//   ....[38]....
        /*0384*/ 	.word	0x00001e90
        /*0388*/ 	.word	0x000000ff
        /*038c*/ 	.word	0x00000078
        /*0390*/ 	.short	0x0101
        /*0392*/ 	.byte	0x06
	.zero		1


	//   ....[39]....
        /*0394*/ 	.word	0x00001eb0
        /*0398*/ 	.word	0x000000ff
        /*039c*/ 	.word	0x00000018
        /*03a0*/ 	.short	0x010a
        /*03a2*/ 	.byte	0x04
	.zero		1


	//   ....[40]....
        /*03a4*/ 	.word	0x00001f30
        /*03a8*/ 	.word	0x000000ff
        /*03ac*/ 	.word	0x00000018
        /*03b0*/ 	.short	0x010a
        /*03b2*/ 	.byte	0x11
	.zero		1


	//   ....[41]....
        /*03b4*/ 	.word	0x000020c0
        /*03b8*/ 	.word	0x000000ff
        /*03bc*/ 	.word	0x00000018
        /*03c0*/ 	.short	0x010a
        /*03c2*/ 	.byte	0x08
	.zero		1


	//   ....[42]....
        /*03c4*/ 	.word	0x00002220
        /*03c8*/ 	.word	0x00000003
        /*03cc*/ 	.word	0x00000080
        /*03d0*/ 	.short	0x010a
        /*03d2*/ 	.byte	0xff
	.zero		1


	//   ....[43]....
        /*03d4*/ 	.word	0x00002370
        /*03d8*/ 	.word	0x00000000
        /*03dc*/ 	.word	0x00000000
        /*03e0*/ 	.short	0x0101
        /*03e2*/ 	.byte	0xff
	.zero		1


	//   ....[44]....
        /*03e4*/ 	.word	0x00002920
        /*03e8*/ 	.word	0x000000ff
        /*03ec*/ 	.word	0x00000000
        /*03f0*/ 	.short	0x010a
        /*03f2*/ 	.byte	0x04
	.zero		1


	//   ....[45]....
        /*03f4*/ 	.word	0x000029b0
        /*03f8*/ 	.word	0x000000ff
        /*03fc*/ 	.word	0x00000000
        /*0400*/ 	.short	0x010a
        /*0402*/ 	.byte	0x05
	.zero		1


	//   ....[46]....
        /*0404*/ 	.word	0x00002a50
        /*0408*/ 	.word	0x00000000
        /*040c*/ 	.word	0x00000000
        /*0410*/ 	.short	0x010a
        /*0412*/ 	.byte	0xff
	.zero		1


	//   ....[47]....
        /*0414*/ 	.word	0x00002b70
        /*0418*/ 	.word	0x00000002
        /*041c*/ 	.word	0x000000e0
        /*0420*/ 	.short	0x010a
        /*0422*/ 	.byte	0xff
	.zero		1


	//   ....[48]....
        /*0424*/ 	.word	0x00002be0
        /*0428*/ 	.word	0x00000002
        /*042c*/ 	.word	0x00000000
        /*0430*/ 	.short	0x0101
        /*0432*/ 	.byte	0xff
	.zero		1


	//   ....[49]....
        /*0434*/ 	.word	0x00002c00
        /*0438*/ 	.word	0x000000ff
        /*043c*/ 	.word	0x00000090
        /*0440*/ 	.short	0x010a
        /*0442*/ 	.byte	0x04
	.zero		1


	//   ....[50]....
        /*0444*/ 	.word	0x00002d20
        /*0448*/ 	.word	0x00000002
        /*044c*/ 	.word	0x00000080
        /*0450*/ 	.short	0x010a
        /*0452*/ 	.byte	0xff
	.zero		1


	//   ....[51]....
        /*0454*/ 	.word	0x00002e20
        /*0458*/ 	.word	0x00000002
        /*045c*/ 	.word	0x00000000
        /*0460*/ 	.short	0x0101
        /*0462*/ 	.byte	0xff
	.zero		1


	//   ....[52]....
        /*0464*/ 	.word	0x00002eb0
        /*0468*/ 	.word	0x000000ff
        /*046c*/ 	.word	0x00000090
        /*0470*/ 	.short	0x0106
        /*0472*/ 	.byte	0x04
	.zero		1


	//   ....[53]....
        /*0474*/ 	.word	0x00002ed0
        /*0478*/ 	.word	0x000000ff
        /*047c*/ 	.word	0x00000090
        /*0480*/ 	.short	0x010a
        /*0482*/ 	.byte	0x04
	.zero		1


	//   ....[54]....
        /*0484*/ 	.word	0x00002f60
        /*0488*/ 	.word	0x000000ff
        /*048c*/ 	.word	0x00000090
        /*0490*/ 	.short	0x0106
        /*0492*/ 	.byte	0x07
	.zero		1


	//   ....[55]....
        /*0494*/ 	.word	0x00002fa0
        /*0498*/ 	.word	0x00000000
        /*049c*/ 	.word	0x00000090
        /*04a0*/ 	.short	0x010a
        /*04a2*/ 	.byte	0xff
	.zero		1


	//   ....[56]....
        /*04a4*/ 	.word	0x000031e0
        /*04a8*/ 	.word	0x000000ff
        /*04ac*/ 	.word	0x00000008
        /*04b0*/ 	.short	0x010a
        /*04b2*/ 	.byte	0x05
	.zero		1


	//   ....[57]....
        /*04b4*/ 	.word	0x00003200
        /*04b8*/ 	.word	0x000000ff
        /*04bc*/ 	.word	0x00000008
        /*04c0*/ 	.short	0x010a
        /*04c2*/ 	.byte	0x05
	.zero		1


	//   ....[58]....
        /*04c4*/ 	.word	0x00003390
        /*04c8*/ 	.word	0x000000ff
        /*04cc*/ 	.word	0x00000008
        /*04d0*/ 	.short	0x010a
        /*04d2*/ 	.byte	0x05
	.zero		1


	//   ....[59]....
        /*04d4*/ 	.word	0x000033b0
        /*04d8*/ 	.word	0x000000ff
        /*04dc*/ 	.word	0x00000008
        /*04e0*/ 	.short	0x010a
        /*04e2*/ 	.byte	0x05
	.zero		1


	//   ....[60]....
        /*04e4*/ 	.word	0x00003470
        /*04e8*/ 	.word	0x000000ff
        /*04ec*/ 	.word	0x00000000
        /*04f0*/ 	.short	0x0101
        /*04f2*/ 	.byte	0x04
	.zero		1


	//   ....[61]....
        /*04f4*/ 	.word	0x000037b0
        /*04f8*/ 	.word	0x00000000
        /*04fc*/ 	.word	0x00000080
        /*0500*/ 	.short	0x010a
        /*0502*/ 	.byte	0xff
	.zero		1


	//   ....[62]....
        /*0504*/ 	.word	0x00003870
        /*0508*/ 	.word	0x00000000
        /*050c*/ 	.word	0x00000000
        /*0510*/ 	.short	0x0101
        /*0512*/ 	.byte	0xff
	.zero		1


	//   ....[63]....
        /*0514*/ 	.word	0x00003930
        /*0518*/ 	.word	0x000000ff
        /*051c*/ 	.word	0x00000000
        /*0520*/ 	.short	0x010a
        /*0522*/ 	.byte	0x04
	.zero		1


	//   ....[64]....
        /*0524*/ 	.word	0x00003940
        /*0528*/ 	.word	0x000000ff
        /*052c*/ 	.word	0x000000c0
        /*0530*/ 	.short	0x010a
        /*0532*/ 	.byte	0x1f
	.zero		1


	//   ....[65]....
        /*0534*/ 	.word	0x000039f0
        /*0538*/ 	.word	0x000000ff
        /*053c*/ 	.word	0x00000000
        /*0540*/ 	.short	0x010a
        /*0542*/ 	.byte	0x05
	.zero		1


	//   ....[66]....
        /*0544*/ 	.word	0x00003b20
        /*0548*/ 	.word	0x000000ff
        /*054c*/ 	.word	0x00000000
        /*0550*/ 	.short	0x010a
        /*0552*/ 	.byte	0x04
	.zero		1


	//   ....[67]....
        /*0554*/ 	.word	0x00003e20
        /*0558*/ 	.word	0x000000ff
        /*055c*/ 	.word	0x00000000
        /*0560*/ 	.short	0x010a
        /*0562*/ 	.byte	0x04
	.zero		1


	//   ....[68]....
        /*0564*/ 	.word	0x00003eb0
        /*0568*/ 	.word	0x000000ff
        /*056c*/ 	.word	0x00000000
        /*0570*/ 	.short	0x010a
        /*0572*/ 	.byte	0x05
	.zero		1


	//   ....[69]....
        /*0574*/ 	.word	0x00003f40
        /*0578*/ 	.word	0x000000ff
        /*057c*/ 	.word	0x00000000
        /*0580*/ 	.short	0x010a
        /*0582*/ 	.byte	0x05
	.zero		1


	//   ....[70]....
        /*0584*/ 	.word	0x00003fe0
        /*0588*/ 	.word	0x00000000
        /*058c*/ 	.word	0x00000000
        /*0590*/ 	.short	0x010a
        /*0592*/ 	.byte	0xff
	.zero		1


	//   ....[71]....
        /*0594*/ 	.word	0x00004020
        /*0598*/ 	.word	0x00000000
        /*059c*/ 	.word	0x00000000
        /*05a0*/ 	.short	0x010a
        /*05a2*/ 	.byte	0xff
	.zero		1


	//   ....[72]....
        /*05a4*/ 	.word	0x00004090
        /*05a8*/ 	.word	0x000000ff
        /*05ac*/ 	.word	0x00000000
        /*05b0*/ 	.short	0x0101
        /*05b2*/ 	.byte	0x04
	.zero		1


	//   ....[73]....
        /*05b4*/ 	.word	0x000040d0
        /*05b8*/ 	.word	0x000000ff
        /*05bc*/ 	.word	0x00000100
        /*05c0*/ 	.short	0x010a
        /*05c2*/ 	.byte	0x1a
	.zero		1


	//   ....[74]....
        /*05c4*/ 	.word	0x00004120
        /*05c8*/ 	.word	0x000000ff
        /*05cc*/ 	.word	0x00000000
        /*05d0*/ 	.short	0x0101
        /*05d2*/ 	.byte	0x04
	.zero		1


	//   ....[75]....
        /*05d4*/ 	.word	0x000045c0
        /*05d8*/ 	.word	0x0000000c
        /*05dc*/ 	.word	0x00000080
        /*05e0*/ 	.short	0x010a
        /*05e2*/ 	.byte	0xff
	.zero		1


	//   ....[76]....
        /*05e4*/ 	.word	0x00004730
        /*05e8*/ 	.word	0x00000000
        /*05ec*/ 	.word	0x00000000
        /*05f0*/ 	.short	0x0101
        /*05f2*/ 	.byte	0xff
	.zero		1


	//   ....[77]....
        /*05f4*/ 	.word	0x00004bc0
        /*05f8*/ 	.word	0x000000ff
        /*05fc*/ 	.word	0x00000078
        /*0600*/ 	.short	0x010a
        /*0602*/ 	.byte	0x15
	.zero		1


	//   ....[78]....
        /*0604*/ 	.word	0x00004d40
        /*0608*/ 	.word	0x000000ff
        /*060c*/ 	.word	0x00000050
        /*0610*/ 	.short	0x010a
        /*0612*/ 	.byte	0x15
	.zero		1


	//   ....[79]....
        /*0614*/ 	.word	0x00004f40
        /*0618*/ 	.word	0x000000ff
        /*061c*/ 	.word	0x00000030
        /*0620*/ 	.short	0x010b
        /*0622*/ 	.byte	0x15
	.zero		1


	//   ....[80]....
        /*0624*/ 	.word	0x00004f50
        /*0628*/ 	.word	0x000000ff
        /*062c*/ 	.word	0x00000000
        /*0630*/ 	.short	0x0101
        /*0632*/ 	.byte	0x06
	.zero		1


	//   ....[81]....
        /*0634*/ 	.word	0x00004f60
        /*0638*/ 	.word	0x000000ff
        /*063c*/ 	.word	0x00000058
        /*0640*/ 	.short	0x010a
        /*0642*/ 	.byte	0x15
	.zero		1


	//   ....[82]....
        /*0644*/ 	.word	0x00005110
        /*0648*/ 	.word	0x000000ff
        /*064c*/ 	.word	0x00000038
        /*0650*/ 	.short	0x010b
        /*0652*/ 	.byte	0x15
	.zero		1


	//   ....[83]....
        /*0654*/ 	.word	0x00005120
        /*0658*/ 	.word	0x000000ff
        /*065c*/ 	.word	0x00000000
        /*0660*/ 	.short	0x0101
        /*0662*/ 	.byte	0x06
	.zero		1


	//   ....[84]....
        /*0664*/ 	.word	0x00005130
        /*0668*/ 	.word	0x000000ff
        /*066c*/ 	.word	0x00000060
        /*0670*/ 	.short	0x010a
        /*0672*/ 	.byte	0x15
	.zero		1


	//   ....[85]....
        /*0674*/ 	.word	0x000052e0
        /*0678*/ 	.word	0x000000ff
        /*067c*/ 	.word	0x00000040
        /*0680*/ 	.short	0x010b
        /*0682*/ 	.byte	0x15
	.zero		1


	//   ....[86]....
        /*0684*/ 	.word	0x000052f0
        /*0688*/ 	.word	0x000000ff
        /*068c*/ 	.word	0x00000000
        /*0690*/ 	.short	0x0101
        /*0692*/ 	.byte	0x06
	.zero		1


	//   ....[87]....
        /*0694*/ 	.word	0x00005300
        /*0698*/ 	.word	0x000000ff
        /*069c*/ 	.word	0x00000068
        /*06a0*/ 	.short	0x010a
        /*06a2*/ 	.byte	0x15
	.zero		1


	//   ....[88]....
        /*06a4*/ 	.word	0x00005540
        /*06a8*/ 	.word	0x000000ff
        /*06ac*/ 	.word	0x00000048
        /*06b0*/ 	.short	0x010b
        /*06b2*/ 	.byte	0x15
	.zero		1


	//   ....[89]....
        /*06b4*/ 	.word	0x00005550
        /*06b8*/ 	.word	0x000000ff
        /*06bc*/ 	.word	0x00000000
        /*06c0*/ 	.short	0x0101
        /*06c2*/ 	.byte	0x26
	.zero		1


	//   ....[90]....
        /*06c4*/ 	.word	0x00005590
        /*06c8*/ 	.word	0x000000ff
        /*06cc*/ 	.word	0x00000050
        /*06d0*/ 	.short	0x010a
        /*06d2*/ 	.byte	0x15
	.zero		1


	//   ....[91]....
        /*06d4*/ 	.word	0x000055b0
        /*06d8*/ 	.word	0x000000ff
        /*06dc*/ 	.word	0x00000058
        /*06e0*/ 	.short	0x010a
        /*06e2*/ 	.byte	0x15
	.zero		1


	//   ....[92]....
        /*06e4*/ 	.word	0x000055d0
        /*06e8*/ 	.word	0x000000ff
        /*06ec*/ 	.word	0x00000060
        /*06f0*/ 	.short	0x010a
        /*06f2*/ 	.byte	0x15
	.zero		1


	//   ....[93]....
        /*06f4*/ 	.word	0x00005610
        /*06f8*/ 	.word	0x00000000
        /*06fc*/ 	.word	0x00000068
        /*0700*/ 	.short	0x010a
        /*0702*/ 	.byte	0xff
	.zero		1


	//   ....[94]....
        /*0704*/ 	.word	0x00005910
        /*0708*/ 	.word	0x00000003
        /*070c*/ 	.word	0x00000080
        /*0710*/ 	.short	0x010a
        /*0712*/ 	.byte	0xff
	.zero		1


	//   ....[95]....
        /*0714*/ 	.word	0x00005a90
        /*0718*/ 	.word	0x00000000
        /*071c*/ 	.word	0x00000000
        /*0720*/ 	.short	0x0101
        /*0722*/ 	.byte	0xff
	.zero		1


	//   ....[96]....
        /*0724*/ 	.word	0x00006580
        /*0728*/ 	.word	0x00000003
        /*072c*/ 	.word	0x00000030
        /*0730*/ 	.short	0x010a
        /*0732*/ 	.byte	0xff
	.zero		1


	//   ....[97]....
        /*0734*/ 	.word	0x00006590
        /*0738*/ 	.word	0x00000050
        /*073c*/ 	.word	0x000000a0
        /*0740*/ 	.short	0x010a
        /*0742*/ 	.byte	0xff
	.zero		1


	//   ....[98]....
        /*0744*/ 	.word	0x00006700
        /*0748*/ 	.word	0x00000003
        /*074c*/ 	.word	0x00000030
        /*0750*/ 	.short	0x010a
        /*0752*/ 	.byte	0xff
	.zero		1


	//   ....[99]....
        /*0754*/ 	.word	0x00006820
        /*0758*/ 	.word	0x00000000
        /*075c*/ 	.word	0x00000000
        /*0760*/ 	.short	0x0101
        /*0762*/ 	.byte	0xff
	.zero		1


	//   ....[100]....
        /*0764*/ 	.word	0x000068a0
        /*0768*/ 	.word	0x00000050
        /*076c*/ 	.word	0x000000a0
        /*0770*/ 	.short	0x010a
        /*0772*/ 	.byte	0xff
	.zero		1


	//   ....[101]....
        /*0774*/ 	.word	0x00007470
        /*0778*/ 	.word	0x00000000
        /*077c*/ 	.word	0x00000030
        /*0780*/ 	.short	0x010a
        /*0782*/ 	.byte	0xff
	.zero		1


	//   ....[102]....
        /*0784*/ 	.word	0x00007520
        /*0788*/ 	.word	0x00000000
        /*078c*/ 	.word	0x00000030
        /*0790*/ 	.short	0x010a
        /*0792*/ 	.byte	0xff
	.zero		1


	//   ....[103]....
        /*0794*/ 	.word	0x00007640
        /*0798*/ 	.word	0x00000000
        /*079c*/ 	.word	0x00000000
        /*07a0*/ 	.short	0x0101
        /*07a2*/ 	.byte	0xff
	.zero		1


	//   ....[104]....
        /*07a4*/ 	.word	0x00008200
        /*07a8*/ 	.word	0x00000000
        /*07ac*/ 	.word	0x00000030
        /*07b0*/ 	.short	0x010a
        /*07b2*/ 	.byte	0xff
	.zero		1


	//   ....[105]....
        /*07b4*/ 	.word	0x000082b0
        /*07b8*/ 	.word	0x00000000
        /*07bc*/ 	.word	0x00000030
        /*07c0*/ 	.short	0x010a
        /*07c2*/ 	.byte	0xff
	.zero		1


	//   ....[106]....
        /*07c4*/ 	.word	0x000083e0
        /*07c8*/ 	.word	0x00000000
        /*07cc*/ 	.word	0x00000000
        /*07d0*/ 	.short	0x0101
        /*07d2*/ 	.byte	0xff
	.zero		1


	//   ....[107]....
        /*07d4*/ 	.word	0x00008fc0
        /*07d8*/ 	.word	0x00000000
        /*07dc*/ 	.word	0x00000030
        /*07e0*/ 	.short	0x010a
        /*07e2*/ 	.byte	0xff
	.zero		1


	//   ....[108]....
        /*07e4*/ 	.word	0x00009070
        /*07e8*/ 	.word	0x00000000
        /*07ec*/ 	.word	0x00000030
        /*07f0*/ 	.short	0x010a
        /*07f2*/ 	.byte	0xff
	.zero		1


	//   ....[109]....
        /*07f4*/ 	.word	0x00009190
        /*07f8*/ 	.word	0x00000000
        /*07fc*/ 	.word	0x00000000
        /*0800*/ 	.short	0x0101
        /*0802*/ 	.byte	0xff
	.zero		1


	//   ....[110]....
        /*0804*/ 	.word	0x00009450
        /*0808*/ 	.word	0x00000050
        /*080c*/ 	.word	0x00000000
        /*0810*/ 	.short	0x0101
        /*0812*/ 	.byte	0xff
	.zero		1


	//   ....[111]....
        /*0814*/ 	.word	0x00009ed0
        /*0818*/ 	.word	0x00000000
        /*081c*/ 	.word	0x000000f0
        /*0820*/ 	.short	0x010a
        /*0822*/ 	.byte	0xff
	.zero		1


	//   ....[112]....
        /*0824*/ 	.word	0x00009f30
        /*0828*/ 	.word	0x00000000
        /*082c*/ 	.word	0x00000018
        /*0830*/ 	.short	0x010a
        /*0832*/ 	.byte	0xff
	.zero		1


	//   ....[113]....
        /*0834*/ 	.word	0x00009f90
        /*0838*/ 	.word	0x00000000
        /*083c*/ 	.word	0x00000018
        /*0840*/ 	.short	0x010a
        /*0842*/ 	.byte	0xff
	.zero		1


	//   ....[114]....
        /*0844*/ 	.word	0x00009fe0
        /*0848*/ 	.word	0x00000003
        /*084c*/ 	.word	0x00000080
        /*0850*/ 	.short	0x010a
        /*0852*/ 	.byte	0xff
	.zero		1


	//   ....[115]....
        /*0854*/ 	.word	0x0000a040
        /*0858*/ 	.word	0x00000000
        /*085c*/ 	.word	0x00000000
        /*0860*/ 	.short	0x010a
        /*0862*/ 	.byte	0xff
	.zero		1


	//   ....[116]....
        /*0864*/ 	.word	0x0000a0a0
        /*0868*/ 	.word	0x00000000
        /*086c*/ 	.word	0x00000000
        /*0870*/ 	.short	0x010a
        /*0872*/ 	.byte	0xff
	.zero		1


	//   ....[117]....
        /*0874*/ 	.word	0x0000a0f0
        /*0878*/ 	.word	0x00000002
        /*087c*/ 	.word	0x000000e0
        /*0880*/ 	.short	0x010a
        /*0882*/ 	.byte	0xff
	.zero		1


	//   ....[118]....
        /*0884*/ 	.word	0x0000a150
        /*0888*/ 	.word	0x00000002
        /*088c*/ 	.word	0x00000090
        /*0890*/ 	.short	0x010a
        /*0892*/ 	.byte	0xff
	.zero		1


	//   ....[119]....
        /*0894*/ 	.word	0x0000a1a0
        /*0898*/ 	.word	0x00000002
        /*089c*/ 	.word	0x00000080
        /*08a0*/ 	.short	0x010a
        /*08a2*/ 	.byte	0xff
	.zero		1


	//   ....[120]....
        /*08a4*/ 	.word	0x0000a200
        /*08a8*/ 	.word	0x00000000
        /*08ac*/ 	.word	0x00000090
        /*08b0*/ 	.short	0x010a
        /*08b2*/ 	.byte	0xff
	.zero		1


	//   ....[121]....
        /*08b4*/ 	.word	0x0000a260
        /*08b8*/ 	.word	0x00000005
        /*08bc*/ 	.word	0x00000008
        /*08c0*/ 	.short	0x010a
        /*08c2*/ 	.byte	0xff
	.zero		1


	//   ....[122]....
        /*08c4*/ 	.word	0x0000a340
        /*08c8*/ 	.word	0x00000000
        /*08cc*/ 	.word	0x00000008
        /*08d0*/ 	.short	0x010a
        /*08d2*/ 	.byte	0xff
	.zero		1


	//   ....[123]....
        /*08d4*/ 	.word	0x0000a390
        /*08d8*/ 	.word	0x00000000
        /*08dc*/ 	.word	0x00000080
        /*08e0*/ 	.short	0x010a
        /*08e2*/ 	.byte	0xff
	.zero		1


	//   ....[124]....
        /*08e4*/ 	.word	0x0000a3f0
        /*08e8*/ 	.word	0x00000000
        /*08ec*/ 	.word	0x000000c0
        /*08f0*/ 	.short	0x010a
        /*08f2*/ 	.byte	0xff
	.zero		1


	//   ....[125]....
        /*08f4*/ 	.word	0x0000a450
        /*08f8*/ 	.word	0x00000000
        /*08fc*/ 	.word	0x00000000
        /*0900*/ 	.short	0x010a
        /*0902*/ 	.byte	0xff
	.zero		1


	//   ....[126]....
        /*0904*/ 	.word	0x0000a4b0
        /*0908*/ 	.word	0x00000000
        /*090c*/ 	.word	0x00000000
        /*0910*/ 	.short	0x010a
        /*0912*/ 	.byte	0xff
	.zero		1


	//   ....[127]....
        /*0914*/ 	.word	0x0000a510
        /*0918*/ 	.word	0x00000000
        /*091c*/ 	.word	0x00000000
        /*0920*/ 	.short	0x010a
        /*0922*/ 	.byte	0xff
	.zero		1


	//   ....[128]....
        /*0924*/ 	.word	0x0000a570
        /*0928*/ 	.word	0x00000000
        /*092c*/ 	.word	0x00000000
        /*0930*/ 	.short	0x010a
        /*0932*/ 	.byte	0xff
	.zero		1


	//   ....[129]....
        /*0934*/ 	.word	0x0000a5d0
        /*0938*/ 	.word	0x00000000
        /*093c*/ 	.word	0x00000100
        /*0940*/ 	.short	0x010a
        /*0942*/ 	.byte	0xff
	.zero		1


	//   ....[130]....
        /*0944*/ 	.word	0x0000a620
        /*0948*/ 	.word	0x0000000c
        /*094c*/ 	.word	0x00000080
        /*0950*/ 	.short	0x010a
        /*0952*/ 	.byte	0xff
	.zero		1


	//   ....[131]....
        /*0954*/ 	.word	0x0000a680
        /*0958*/ 	.word	0x00000000
        /*095c*/ 	.word	0x00000078
        /*0960*/ 	.short	0x010a
        /*0962*/ 	.byte	0xff
	.zero		1


	//   ....[132]....
        /*0964*/ 	.word	0x0000a6e0
        /*0968*/ 	.word	0x00000000
        /*096c*/ 	.word	0x00000050
        /*0970*/ 	.short	0x010a
        /*0972*/ 	.byte	0xff
	.zero		1


	//   ....[133]....
        /*0974*/ 	.word	0x0000a740
        /*0978*/ 	.word	0x00000000
        /*097c*/ 	.word	0x00000058
        /*0980*/ 	.short	0x010a
        /*0982*/ 	.byte	0xff
	.zero		1


	//   ....[134]....
        /*0984*/ 	.word	0x0000a7a0
        /*0988*/ 	.word	0x00000000
        /*098c*/ 	.word	0x00000060
        /*0990*/ 	.short	0x010a
        /*0992*/ 	.byte	0xff
	.zero		1


	//   ....[135]....
        /*0994*/ 	.word	0x0000a800
        /*0998*/ 	.word	0x00000000
        /*099c*/ 	.word	0x00000068
        /*09a0*/ 	.short	0x010a
        /*09a2*/ 	.byte	0xff
	.zero		1


	//   ....[136]....
        /*09a4*/ 	.word	0x0000a860
        /*09a8*/ 	.word	0x00000000
        /*09ac*/ 	.word	0x00000050
        /*09b0*/ 	.short	0x010a
        /*09b2*/ 	.byte	0xff
	.zero		1


	//   ....[137]....
        /*09b4*/ 	.word	0x0000a8c0
        /*09b8*/ 	.word	0x00000000
        /*09bc*/ 	.word	0x00000058
        /*09c0*/ 	.short	0x010a
        /*09c2*/ 	.byte	0xff
	.zero		1


	//   ....[138]....
        /*09c4*/ 	.word	0x0000a920
        /*09c8*/ 	.word	0x00000000
        /*09cc*/ 	.word	0x00000060
        /*09d0*/ 	.short	0x010a
        /*09d2*/ 	.byte	0xff
	.zero		1


	//   ....[139]....
        /*09d4*/ 	.word	0x0000a970
        /*09d8*/ 	.word	0x00000003
        /*09dc*/ 	.word	0x00000080
        /*09e0*/ 	.short	0x010a
        /*09e2*/ 	.byte	0xff
	.zero		1


	//   ....[140]....
        /*09e4*/ 	.word	0x0000a9c0
        /*09e8*/ 	.word	0x00000003
        /*09ec*/ 	.word	0x00000030
        /*09f0*/ 	.short	0x010a
        /*09f2*/ 	.byte	0xff
	.zero		1


	//   ....[141]....
        /*09f4*/ 	.word	0x0000aa10
        /*09f8*/ 	.word	0x00000050
        /*09fc*/ 	.word	0x000000a0
        /*0a00*/ 	.short	0x010a
        /*0a02*/ 	.byte	0xff
	.zero		1


	//   ....[142]....
        /*0a04*/ 	.word	0x0000aa60
        /*0a08*/ 	.word	0x00000000
        /*0a0c*/ 	.word	0x00000030
        /*0a10*/ 	.short	0x010a
        /*0a12*/ 	.byte	0xff
	.zero		1


	//   ....[143]....
        /*0a14*/ 	.word	0x0000aab0
        /*0a18*/ 	.word	0x00000000
        /*0a1c*/ 	.word	0x00000030
        /*0a20*/ 	.short	0x010a
        /*0a22*/ 	.byte	0xff
	.zero		1


	//   ....[144]....
        /*0a24*/ 	.word	0x0000ab00
        /*0a28*/ 	.word	0x00000000
        /*0a2c*/ 	.word	0x00000030
        /*0a30*/ 	.short	0x010a
        /*0a32*/ 	.byte	0xff
	.zero		1


	//----- nvinfo : EIATTR_NUM_MBARRIERS
	.align		4
.L_48:
        /*0a34*/ 	.byte	0x03, 0x38
        /*0a36*/ 	.short	0x0021


	//----- nvinfo : EIATTR_EXIT_INSTR_OFFSETS
	.align		4
        /*0a38*/ 	.byte	0x04, 0x1c
        /*0a3a*/ 	.short	(.L_50 - .L_49)


	//   ....[0]....
.L_49:
        /*0a3c*/ 	.word	0x00002a80


	//   ....[1]....
        /*0a40*/ 	.word	0x00002f70


	//   ....[2]....
        /*0a44*/ 	.word	0x00002fd0


	//   ....[3]....
        /*0a48*/ 	.word	0x00004350


	//   ....[4]....
        /*0a4c*/ 	.word	0x00005640


	//   ....[5]....
        /*0a50*/ 	.word	0x00005680


	//   ....[6]....
        /*0a54*/ 	.word	0x00009ec0


	//----- nvinfo : EIATTR_MAX_THREADS
	.align		4
.L_50:
        /*0a58*/ 	.byte	0x04, 0x05
        /*0a5a*/ 	.short	(.L_52 - .L_51)
.L_51:
        /*0a5c*/ 	.word	0x00000100
        /*0a60*/ 	.word	0x00000001
        /*0a64*/ 	.word	0x00000001


	//----- nvinfo : EIATTR_CRS_STACK_SIZE
	.align		4
.L_52:
        /*0a68*/ 	.byte	0x04, 0x1e
        /*0a6a*/ 	.short	(.L_54 - .L_53)
.L_53:
        /*0a6c*/ 	.word	0x00000000


	//----- nvinfo : EIATTR_CBANK_PARAM_SIZE
	.align		4
.L_54:
        /*0a70*/ 	.byte	0x03, 0x19
        /*0a72*/ 	.short	0x0800


	//----- nvinfo : EIATTR_PARAM_CBANK
	.align		4
        /*0a74*/ 	.byte	0x04, 0x0a
        /*0a76*/ 	.short	(.L_56 - .L_55)
	.align		4
.L_55:
        /*0a78*/ 	.word	index@(.nv.constant0._ZN7cutlass13device_kernelINS_4gemm6kernel13GemmUniversalIN4cute5tupleIJiiiiEEENS1_10collective13CollectiveMmaINS1_35MainloopSm100TmaUmmaWarpSpecializedILi3ELi2ELi4ENS5_IJNS4_1CILi2EEESB_NSA_ILi1EEEEEEEENS5_IJNSA_ILi128EEENSA_ILi256EEESF_EEEaNS5_IJlSC_lEEEaSI_NS4_8TiledMMAINS4_8MMA_AtomIJNS4_21SM100_MMA_S8_2x1SM_SSIaaiLi128ELi256ELNS4_4UMMA5MajorE0ELSN_0ELNSM_8SaturateE0EEEEEENS4_6LayoutINS5_IJSC_SC_SC_EEENS5_IJNSA_ILi0EEEST_ST_EEEEENS5_IJNS4_10UnderscoreESW_SW_EEEEENS4_28SM100_TMA_2SM_LOAD_MULTICASTENS4_14ComposedLayoutINS4_7SwizzleILi3ELi4ELi3EEENS4_18smem_ptr_flag_bitsILi8EEENSR_INS5_IJNSA_ILi8EEESF_EEENS5_IJSF_SC_EEEEEEEvNS4_8identityENS4_18SM100_TMA_2SM_LOADES19_vS1A_EENS_8epilogue10collective18CollectiveEpilogueINS1D_23Sm100TmaWarpSpecializedILi4ELi2ELi32ELb0ELb0EEEJNS5_IJNSA_ILi64EEESG_SF_EEENS5_IJNSR_IS1I_SC_EENSR_INS5_IJNSA_ILi32EEESB_EEENS5_IJSC_SF_EEEEEEEEaSI_aSI_NS1D_6fusion15FusionCallbacksIS1H_NS1Q_17LinearCombinationIaiaiLNS_15FloatRoundStyleE2EEES1J_S1P_JEEENS4_5SM1004TMEM4LOAD26SM100_TMEM_LOAD_32dp32b32xENS4_13SM90_TMA_LOADENS10_INS11_ILi1ELi4ELi3EEES14_NSR_INS5_IJS15_S1L_EEENS5_IJS1L_SC_EEEEEEENS4_39AutoVectorizingCopyWithAssumedAlignmentILi128EEENS4_14SM90_TMA_STOREES25_S27_S27_EEEvvEEEEvNT_6ParamsE)
        /*0a7c*/ 	.short	0x0380
        /*0a7e*/ 	.short	0x0800


	//----- nvinfo : EIATTR_SW_WAR
	.align		4
.L_56:
        /*0a80*/ 	.byte	0x04, 0x36
        /*0a82*/ 	.short	(.L_58 - .L_57)
.L_57:
        /*0a84*/ 	.word	0x00000008
.L_58:


//--------------------- .nv.callgraph             --------------------------
	.section	.nv.callgraph,"",@"SHT_CUDA_CALLGRAPH"
	.align	4
	.sectionentsize	8
	.align		4
        /*0000*/ 	.word	0x00000000
	.align		4
        /*0004*/ 	.word	0xffffffff
	.align		4
        /*0008*/ 	.word	index@(_ZN7cutlass13device_kernelINS_4gemm6kernel13GemmUniversalIN4cute5tupleIJiiiiEEENS1_10collective13CollectiveMmaINS1_35MainloopSm100TmaUmmaWarpSpecializedILi3ELi2ELi4ENS5_IJNS4_1CILi2EEESB_NSA_ILi1EEEEEEEENS5_IJNSA_ILi128EEENSA_ILi256EEESF_EEEaNS5_IJlSC_lEEEaSI_NS4_8TiledMMAINS4_8MMA_AtomIJNS4_21SM100_MMA_S8_2x1SM_SSIaaiLi128ELi256ELNS4_4UMMA5MajorE0ELSN_0ELNSM_8SaturateE0EEEEEENS4_6LayoutINS5_IJSC_SC_SC_EEENS5_IJNSA_ILi0EEEST_ST_EEEEENS5_IJNS4_10UnderscoreESW_SW_EEEEENS4_28SM100_TMA_2SM_LOAD_MULTICASTENS4_14ComposedLayoutINS4_7SwizzleILi3ELi4ELi3EEENS4_18smem_ptr_flag_bitsILi8EEENSR_INS5_IJNSA_ILi8EEESF_EEENS5_IJSF_SC_EEEEEEEvNS4_8identityENS4_18SM100_TMA_2SM_LOADES19_vS1A_EENS_8epilogue10collective18CollectiveEpilogueINS1D_23Sm100TmaWarpSpecializedILi4ELi2ELi32ELb0ELb0EEEJNS5_IJNSA_ILi64EEESG_SF_EEENS5_IJNSR_IS1I_SC_EENSR_INS5_IJNSA_ILi32EEESB_EEENS5_IJSC_SF_EEEEEEEEaSI_aSI_NS1D_6fusion15FusionCallbacksIS1H_NS1Q_17LinearCombinationIaiaiLNS_15FloatRoundStyleE2EEES1J_S1P_JEEENS4_5SM1004TMEM4LOAD26SM100_TMEM_LOAD_32dp32b32xENS4_13SM90_TMA_LOADENS10_INS11_ILi1ELi4ELi3EEES14_NSR_INS5_IJS15_S1L_EEENS5_IJS1L_SC_EEEEEEENS4_39AutoVectorizingCopyWithAssumedAlignmentILi128EEENS4_14SM90_TMA_STOREES25_S27_S27_EEEvvEEEEvNT_6ParamsE)
	.align		4
        /*000c*/ 	.word	index@(__assertfail)
	.align		4
        /*0010*/ 	.word	0x00000000
	.align		4
        /*0014*/ 	.word	0xfffffffe
	.align		4
        /*0018*/ 	.word	0x00000000
	.align		4
        /*001c*/ 	.word	0xfffffffd
	.align		4
        /*0020*/ 	.word	0x00000000
	.align		4
        /*0024*/ 	.word	0xfffffffc


//--------------------- .nv.constant4             --------------------------
	.section	.nv.constant4,"a",@progbits
	.align	8
	.align		8
.nv.constant4:
        /*0000*/ 	.dword	__assertfail
	.align		8
        /*0008*/ 	.dword	__unnamed_1
	.align		8
        /*0010*/ 	.dword	__unnamed_2
	.align		8
        /*0018*/ 	.dword	__unnamed_3
	.align		8
        /*0020*/ 	.dword	_ZN40_INTERNAL_de373d76_4_k_cu_5e764b48_104574cuda3std3__45__cpo5beginE
	.align		8
        /*0028*/ 	.dword	_ZN40_INTERNAL_de373d76_4_k_cu_5e764b48_104574cuda3std3__45__cpo3endE
	.align		8
        /*0030*/ 	.dword	_ZN40_INTERNAL_de373d76_4_k_cu_5e764b48_104574cuda3std3__45__cpo6cbeginE
	.align		8
        /*0038*/ 	.dword	_ZN40_INTERNAL_de373d76_4_k_cu_5e764b48_104574cuda3std3__45__cpo4cendE
	.align		8
        /*0040*/ 	.dword	_ZN40_INTERNAL_de373d76_4_k_cu_5e764b48_104574cuda3std3__442_GLOBAL__N__de373d76_4_k_cu_5e764b48_104576ignoreE
	.align		8
        /*0048*/ 	.dword	_ZN40_INTERNAL_de373d76_4_k_cu_5e764b48_104574cuda3std3__419piecewise_constructE
	.align		8
        /*0050*/ 	.dword	_ZN40_INTERNAL_de373d76_4_k_cu_5e764b48_104574cuda3std3__48in_placeE
	.align		8
        /*0058*/ 	.dword	_ZN40_INTERNAL_de373d76_4_k_cu_5e764b48_104574cuda3std6ranges3__45__cpo4swapE
	.align		8
        /*0060*/ 	.dword	_ZN40_INTERNAL_de373d76_4_k_cu_5e764b48_104574cuda3std6ranges3__45__cpo9iter_moveE
	.align		8
        /*0068*/ 	.dword	_ZN40_INTERNAL_de373d76_4_k_cu_5e764b48_104574cute7productE
	.align		8
        /*0070*/ 	.dword	_ZN40_INTERNAL_de373d76_4_k_cu_5e764b48_104574cute1_E
	.align		8
        /*0078*/ 	.dword	$str$25
	.align		8
        /*0080*/ 	.dword	$str$26
	.align		8
        /*0088*/ 	.dword	$str$27
	.align		8
        /*0090*/ 	.dword	$str$28


//--------------------- .text._ZN7cutlass13device_kernelINS_4gemm6kernel13GemmUniversalIN4cute5tupleIJiiiiEEENS1_10collective13CollectiveMmaINS1_35MainloopSm100TmaUmmaWarpSpecializedILi3ELi2ELi4ENS5_IJNS4_1CILi2EEESB_NSA_ILi1EEEEEEEENS5_IJNSA_ILi128EEENSA_ILi256EEESF_EEEaNS5_IJlSC_lEEEaSI_NS4_8TiledMMAINS4_8MMA_AtomIJNS4_21SM100_MMA_S8_2x1SM_SSIaaiLi128ELi256ELNS4_4UMMA5MajorE0ELSN_0ELNSM_8SaturateE0EEEEEENS4_6LayoutINS5_IJSC_SC_SC_EEENS5_IJNSA_ILi0EEEST_ST_EEEEENS5_IJNS4_10UnderscoreESW_SW_EEEEENS4_28SM100_TMA_2SM_LOAD_MULTICASTENS4_14ComposedLayoutINS4_7SwizzleILi3ELi4ELi3EEENS4_18smem_ptr_flag_bitsILi8EEENSR_INS5_IJNSA_ILi8EEESF_EEENS5_IJSF_SC_EEEEEEEvNS4_8identityENS4_18SM100_TMA_2SM_LOADES19_vS1A_EENS_8epilogue10collective18CollectiveEpilogueINS1D_23Sm100TmaWarpSpecializedILi4ELi2ELi32ELb0ELb0EEEJNS5_IJNSA_ILi64EEESG_SF_EEENS5_IJNSR_IS1I_SC_EENSR_INS5_IJNSA_ILi32EEESB_EEENS5_IJSC_SF_EEEEEEEEaSI_aSI_NS1D_6fusion15FusionCallbacksIS1H_NS1Q_17LinearCombinationIaiaiLNS_15FloatRoundStyleE2EEES1J_S1P_JEEENS4_5SM1004TMEM4LOAD26SM100_TMEM_LOAD_32dp32b32xENS4_13SM90_TMA_LOADENS10_INS11_ILi1ELi4ELi3EEES14_NSR_INS5_IJS15_S1L_EEENS5_IJS1L_SC_EEEEEEENS4_39AutoVectorizingCopyWithAssumedAlignmentILi128EEENS4_14SM90_TMA_STOREES25_S27_S27_EEEvvEEEEvNT_6ParamsE --------------------------
	.section	.text._ZN7cutlass13device_kernelINS_4gemm6kernel13GemmUniversalIN4cute5tupleIJiiiiEEENS1_10collective13CollectiveMmaINS1_35MainloopSm100TmaUmmaWarpSpecializedILi3ELi2ELi4ENS5_IJNS4_1CILi2EEESB_NSA_ILi1EEEEEEEENS5_IJNSA_ILi128EEENSA_ILi256EEESF_EEEaNS5_IJlSC_lEEEaSI_NS4_8TiledMMAINS4_8MMA_AtomIJNS4_21SM100_MMA_S8_2x1SM_SSIaaiLi128ELi256ELNS4_4UMMA5MajorE0ELSN_0ELNSM_8SaturateE0EEEEEENS4_6LayoutINS5_IJSC_SC_SC_EEENS5_IJNSA_ILi0EEEST_ST_EEEEENS5_IJNS4_10UnderscoreESW_SW_EEEEENS4_28SM100_TMA_2SM_LOAD_MULTICASTENS4_14ComposedLayoutINS4_7SwizzleILi3ELi4ELi3EEENS4_18smem_ptr_flag_bitsILi8EEENSR_INS5_IJNSA_ILi8EEESF_EEENS5_IJSF_SC_EEEEEEEvNS4_8identityENS4_18SM100_TMA_2SM_LOADES19_vS1A_EENS_8epilogue10collective18CollectiveEpilogueINS1D_23Sm100TmaWarpSpecializedILi4ELi2ELi32ELb0ELb0EEEJNS5_IJNSA_ILi64EEESG_SF_EEENS5_IJNSR_IS1I_SC_EENSR_INS5_IJNSA_ILi32EEESB_EEENS5_IJSC_SF_EEEEEEEEaSI_aSI_NS1D_6fusion15FusionCallbacksIS1H_NS1Q_17LinearCombinationIaiaiLNS_15FloatRoundStyleE2EEES1J_S1P_JEEENS4_5SM1004TMEM4LOAD26SM100_TMEM_LOAD_32dp32b32xENS4_13SM90_TMA_LOADENS10_INS11_ILi1ELi4ELi3EEES14_NSR_INS5_IJS15_S1L_EEENS5_IJS1L_SC_EEEEEEENS4_39AutoVectorizingCopyWithAssumedAlignmentILi128EEENS4_14SM90_TMA_STOREES25_S27_S27_EEEvvEEEEvNT_6ParamsE,"ax",@progbits
	.align	128
.text._ZN7cutlass13device_kernelINS_4gemm6kernel13GemmUniversalIN4cute5tupleIJiiiiEEENS1_10collective13CollectiveMmaINS1_35MainloopSm100TmaUmmaWarpSpecializedILi3ELi2ELi4ENS5_IJNS4_1CILi2EEESB_NSA_ILi1EEEEEEEENS5_IJNSA_ILi128EEENSA_ILi256EEESF_EEEaNS5_IJlSC_lEEEaSI_NS4_8TiledMMAINS4_8MMA_AtomIJNS4_21SM100_MMA_S8_2x1SM_SSIaaiLi128ELi256ELNS4_4UMMA5MajorE0ELSN_0ELNSM_8SaturateE0EEEEEENS4_6LayoutINS5_IJSC_SC_SC_EEENS5_IJNSA_ILi0EEEST_ST_EEEEENS5_IJNS4_10UnderscoreESW_SW_EEEEENS4_28SM100_TMA_2SM_LOAD_MULTICASTENS4_14ComposedLayoutINS4_7SwizzleILi3ELi4ELi3EEENS4_18smem_ptr_flag_bitsILi8EEENSR_INS5_IJNSA_ILi8EEESF_EEENS5_IJSF_SC_EEEEEEEvNS4_8identityENS4_18SM100_TMA_2SM_LOADES19_vS1A_EENS_8epilogue10collective18CollectiveEpilogueINS1D_23Sm100TmaWarpSpecializedILi4ELi2ELi32ELb0ELb0EEEJNS5_IJNSA_ILi64EEESG_SF_EEENS5_IJNSR_IS1I_SC_EENSR_INS5_IJNSA_ILi32EEESB_EEENS5_IJSC_SF_EEEEEEEEaSI_aSI_NS1D_6fusion15FusionCallbacksIS1H_NS1Q_17LinearCombinationIaiaiLNS_15FloatRoundStyleE2EEES1J_S1P_JEEENS4_5SM1004TMEM4LOAD26SM100_TMEM_LOAD_32dp32b32xENS4_13SM90_TMA_LOADENS10_INS11_ILi1ELi4ELi3EEES14_NSR_INS5_IJS15_S1L_EEENS5_IJS1L_SC_EEEEEEENS4_39AutoVectorizingCopyWithAssumedAlignmentILi128EEENS4_14SM90_TMA_STOREES25_S27_S27_EEEvvEEEEvNT_6ParamsE:
        .type           _ZN7cutlass13device_kernelINS_4gemm6kernel13GemmUniversalIN4cute5tupleIJiiiiEEENS1_10collective13CollectiveMmaINS1_35MainloopSm100TmaUmmaWarpSpecializedILi3ELi2ELi4ENS5_IJNS4_1CILi2EEESB_NSA_ILi1EEEEEEEENS5_IJNSA_ILi128EEENSA_ILi256EEESF_EEEaNS5_IJlSC_lEEEaSI_NS4_8TiledMMAINS4_8MMA_AtomIJNS4_21SM100_MMA_S8_2x1SM_SSIaaiLi128ELi256ELNS4_4UMMA5MajorE0ELSN_0ELNSM_8SaturateE0EEEEEENS4_6LayoutINS5_IJSC_SC_SC_EEENS5_IJNSA_ILi0EEEST_ST_EEEEENS5_IJNS4_10UnderscoreESW_SW_EEEEENS4_28SM100_TMA_2SM_LOAD_MULTICASTENS4_14ComposedLayoutINS4_7SwizzleILi3ELi4ELi3EEENS4_18smem_ptr_flag_bitsILi8EEENSR_INS5_IJNSA_ILi8EEESF_EEENS5_IJSF_SC_EEEEEEEvNS4_8identityENS4_18SM100_TMA_2SM_LOADES19_vS1A_EENS_8epilogue10collective18CollectiveEpilogueINS1D_23Sm100TmaWarpSpecializedILi4ELi2ELi32ELb0ELb0EEEJNS5_IJNSA_ILi64EEESG_SF_EEENS5_IJNSR_IS1I_SC_EENSR_INS5_IJNSA_ILi32EEESB_EEENS5_IJSC_SF_EEEEEEEEaSI_aSI_NS1D_6fusion15FusionCallbacksIS1H_NS1Q_17LinearCombinationIaiaiLNS_15FloatRoundStyleE2EEES1J_S1P_JEEENS4_5SM1004TMEM4LOAD26SM100_TMEM_LOAD_32dp32b32xENS4_13SM90_TMA_LOADENS10_INS11_ILi1ELi4ELi3EEES14_NSR_INS5_IJS15_S1L_EEENS5_IJS1L_SC_EEEEEEENS4_39AutoVectorizingCopyWithAssumedAlignmentILi128EEENS4_14SM90_TMA_STOREES25_S27_S27_EEEvvEEEEvNT_6ParamsE,@function
        .size           _ZN7cutlass13device_kernelINS_4gemm6kernel13GemmUniversalIN4cute5tupleIJiiiiEEENS1_10collective13CollectiveMmaINS1_35MainloopSm100TmaUmmaWarpSpecializedILi3ELi2ELi4ENS5_IJNS4_1CILi2EEESB_NSA_ILi1EEEEEEEENS5_IJNSA_ILi128EEENSA_ILi256EEESF_EEEaNS5_IJlSC_lEEEaSI_NS4_8TiledMMAINS4_8MMA_AtomIJNS4_21SM100_MMA_S8_2x1SM_SSIaaiLi128ELi256ELNS4_4UMMA5MajorE0ELSN_0ELNSM_8SaturateE0EEEEEENS4_6LayoutINS5_IJSC_SC_SC_EEENS5_IJNSA_ILi0EEEST_ST_EEEEENS5_IJNS4_10UnderscoreESW_SW_EEEEENS4_28SM100_TMA_2SM_LOAD_MULTICASTENS4_14ComposedLayoutINS4_7SwizzleILi3ELi4ELi3EEENS4_18smem_ptr_flag_bitsILi8EEENSR_INS5_IJNSA_ILi8EEESF_EEENS5_IJSF_SC_EEEEEEEvNS4_8identityENS4_18SM100_TMA_2SM_LOADES19_vS1A_EENS_8epilogue10collective18CollectiveEpilogueINS1D_23Sm100TmaWarpSpecializedILi4ELi2ELi32ELb0ELb0EEEJNS5_IJNSA_ILi64EEESG_SF_EEENS5_IJNSR_IS1I_SC_EENSR_INS5_IJNSA_ILi32EEESB_EEENS5_IJSC_SF_EEEEEEEEaSI_aSI_NS1D_6fusion15FusionCallbacksIS1H_NS1Q_17LinearCombinationIaiaiLNS_15FloatRoundStyleE2EEES1J_S1P_JEEENS4_5SM1004TMEM4LOAD26SM100_TMEM_LOAD_32dp32b32xENS4_13SM90_TMA_LOADENS10_INS11_ILi1ELi4ELi3EEES14_NSR_INS5_IJS15_S1L_EEENS5_IJS1L_SC_EEEEEEENS4_39AutoVectorizingCopyWithAssumedAlignmentILi128EEENS4_14SM90_TMA_STOREES25_S27_S27_EEEvvEEEEvNT_6ParamsE,(.L_x_188 - _ZN7cutlass13device_kernelINS_4gemm6kernel13GemmUniversalIN4cute5tupleIJiiiiEEENS1_10collective13CollectiveMmaINS1_35MainloopSm100TmaUmmaWarpSpecializedILi3ELi2ELi4ENS5_IJNS4_1CILi2EEESB_NSA_ILi1EEEEEEEENS5_IJNSA_ILi128EEENSA_ILi256EEESF_EEEaNS5_IJlSC_lEEEaSI_NS4_8TiledMMAINS4_8MMA_AtomIJNS4_21SM100_MMA_S8_2x1SM_SSIaaiLi128ELi256ELNS4_4UMMA5MajorE0ELSN_0ELNSM_8SaturateE0EEEEEENS4_6LayoutINS5_IJSC_SC_SC_EEENS5_IJNSA_ILi0EEEST_ST_EEEEENS5_IJNS4_10UnderscoreESW_SW_EEEEENS4_28SM100_TMA_2SM_LOAD_MULTICASTENS4_14ComposedLayoutINS4_7SwizzleILi3ELi4ELi3EEENS4_18smem_ptr_flag_bitsILi8EEENSR_INS5_IJNSA_ILi8EEESF_EEENS5_IJSF_SC_EEEEEEEvNS4_8identityENS4_18SM100_TMA_2SM_LOADES19_vS1A_EENS_8epilogue10collective18CollectiveEpilogueINS1D_23Sm100TmaWarpSpecializedILi4ELi2ELi32ELb0ELb0EEEJNS5_IJNSA_ILi64EEESG_SF_EEENS5_IJNSR_IS1I_SC_EENSR_INS5_IJNSA_ILi32EEESB_EEENS5_IJSC_SF_EEEEEEEEaSI_aSI_NS1D_6fusion15FusionCallbacksIS1H_NS1Q_17LinearCombinationIaiaiLNS_15FloatRoundStyleE2EEES1J_S1P_JEEENS4_5SM1004TMEM4LOAD26SM100_TMEM_LOAD_32dp32b32xENS4_13SM90_TMA_LOADENS10_INS11_ILi1ELi4ELi3EEES14_NSR_INS5_IJS15_S1L_EEENS5_IJS1L_SC_EEEEEEENS4_39AutoVectorizingCopyWithAssumedAlignmentILi128EEENS4_14SM90_TMA_STOREES25_S27_S27_EEEvvEEEEvNT_6ParamsE)
        .other          _ZN7cutlass13device_kernelINS_4gemm6kernel13GemmUniversalIN4cute5tupleIJiiiiEEENS1_10collective13CollectiveMmaINS1_35MainloopSm100TmaUmmaWarpSpecializedILi3ELi2ELi4ENS5_IJNS4_1CILi2EEESB_NSA_ILi1EEEEEEEENS5_IJNSA_ILi128EEENSA_ILi256EEESF_EEEaNS5_IJlSC_lEEEaSI_NS4_8TiledMMAINS4_8MMA_AtomIJNS4_21SM100_MMA_S8_2x1SM_SSIaaiLi128ELi256ELNS4_4UMMA5MajorE0ELSN_0ELNSM_8SaturateE0EEEEEENS4_6LayoutINS5_IJSC_SC_SC_EEENS5_IJNSA_ILi0EEEST_ST_EEEEENS5_IJNS4_10UnderscoreESW_SW_EEEEENS4_28SM100_TMA_2SM_LOAD_MULTICASTENS4_14ComposedLayoutINS4_7SwizzleILi3ELi4ELi3EEENS4_18smem_ptr_flag_bitsILi8EEENSR_INS5_IJNSA_ILi8EEESF_EEENS5_IJSF_SC_EEEEEEEvNS4_8identityENS4_18SM100_TMA_2SM_LOADES19_vS1A_EENS_8epilogue10collective18CollectiveEpilogueINS1D_23Sm100TmaWarpSpecializedILi4ELi2ELi32ELb0ELb0EEEJNS5_IJNSA_ILi64EEESG_SF_EEENS5_IJNSR_IS1I_SC_EENSR_INS5_IJNSA_ILi32EEESB_EEENS5_IJSC_SF_EEEEEEEEaSI_aSI_NS1D_6fusion15FusionCallbacksIS1H_NS1Q_17LinearCombinationIaiaiLNS_15FloatRoundStyleE2EEES1J_S1P_JEEENS4_5SM1004TMEM4LOAD26SM100_TMEM_LOAD_32dp32b32xENS4_13SM90_TMA_LOADENS10_INS11_ILi1ELi4ELi3EEES14_NSR_INS5_IJS15_S1L_EEENS5_IJS1L_SC_EEEEEEENS4_39AutoVectorizingCopyWithAssumedAlignmentILi128EEENS4_14SM90_TMA_STOREES25_S27_S27_EEEvvEEEEvNT_6ParamsE,@"STO_CUDA_ENTRY STV_DEFAULT"
_ZN7cutlass13device_kernelINS_4gemm6kernel13GemmUniversalIN4cute5tupleIJiiiiEEENS1_10collective13CollectiveMmaINS1_35MainloopSm100TmaUmmaWarpSpecializedILi3ELi2ELi4ENS5_IJNS4_1CILi2EEESB_NSA_ILi1EEEEEEEENS5_IJNSA_ILi128EEENSA_ILi256EEESF_EEEaNS5_IJlSC_lEEEaSI_NS4_8TiledMMAINS4_8MMA_AtomIJNS4_21SM100_MMA_S8_2x1SM_SSIaaiLi128ELi256ELNS4_4UMMA5MajorE0ELSN_0ELNSM_8SaturateE0EEEEEENS4_6LayoutINS5_IJSC_SC_SC_EEENS5_IJNSA_ILi0EEEST_ST_EEEEENS5_IJNS4_10UnderscoreESW_SW_EEEEENS4_28SM100_TMA_2SM_LOAD_MULTICASTENS4_14ComposedLayoutINS4_7SwizzleILi3ELi4ELi3EEENS4_18smem_ptr_flag_bitsILi8EEENSR_INS5_IJNSA_ILi8EEESF_EEENS5_IJSF_SC_EEEEEEEvNS4_8identityENS4_18SM100_TMA_2SM_LOADES19_vS1A_EENS_8epilogue10collective18CollectiveEpilogueINS1D_23Sm100TmaWarpSpecializedILi4ELi2ELi32ELb0ELb0EEEJNS5_IJNSA_ILi64EEESG_SF_EEENS5_IJNSR_IS1I_SC_EENSR_INS5_IJNSA_ILi32EEESB_EEENS5_IJSC_SF_EEEEEEEEaSI_aSI_NS1D_6fusion15FusionCallbacksIS1H_NS1Q_17LinearCombinationIaiaiLNS_15FloatRoundStyleE2EEES1J_S1P_JEEENS4_5SM1004TMEM4LOAD26SM100_TMEM_LOAD_32dp32b32xENS4_13SM90_TMA_LOADENS10_INS11_ILi1ELi4ELi3EEES14_NSR_INS5_IJS15_S1L_EEENS5_IJS1L_SC_EEEEEEENS4_39AutoVectorizingCopyWithAssumedAlignmentILi128EEENS4_14SM90_TMA_STOREES25_S27_S27_EEEvvEEEEvNT_6ParamsE:
[----:B------:R-:W1:Y:S01]  /*0000*/  LDC R1, c[0x0][0x37c] ;  /* 0x0000df00ff017b82 */ /* 0x000e620000000800 */
[----:B------:R-:W2:Y:S01]  /*0010*/  S2R R87, SR_TID.X ;  /* 0x0000000000577919 */ /* 0x000ea20000002100 */
[----:B------:R-:W3:Y:S06]  /*0020*/  LDCU.64 UR8, c[0x0][0x890] ;  /* 0x00011200ff0877ac */ /* 0x000eec0008000a00 */
[----:B------:R-:W4:Y:S01]  /*0030*/  S2UR UR46, SR_CgaCtaId ;  /* 0x00000000002e79c3 */ /* 0x000f220000008800 */
[----:B------:R-:W-:Y:S02]  /*0040*/  PRMT R76, RZ, 0x7610, R76 ;  /* 0x00007610ff4c7816 */ /* 0x000fe4000000004c */
[----:B------:R-:W-:Y:S01]  /*0050*/  ELECT P1, URZ, PT ;  /* 0x0000000000ff782f */ /* 0x000fe20003820000 */
[----:B---3--:R-:W-:-:S04]  /*0060*/  UISETP.NE.U32.AND UP0, UPT, UR8, URZ, UPT ;  /* 0x000000ff0800728c */ /* 0x008fc8000bf05070 */
[----:B------:R-:W-:Y:S02]  /*0070*/  UISETP.NE.AND.EX UP0, UPT, UR9, URZ, UPT, UP0 ;  /* 0x000000ff0900728c */ /* 0x000fe4000bf05300 */
[----:B----4-:R-:W-:Y:S02]  /*0080*/  ULOP3.LUT UR47, UR46, 0x1, URZ, 0xc0, !UPT ;  /* 0x000000012e2f7892 */ /* 0x010fe4000f8ec0ff */
[----:B------:R-:W-:Y:S01]  /*0090*/  ULOP3.LUT UR48, UR46, 0x1, URZ, 0x3c, !UPT ;  /* 0x000000012e307892 */ /* 0x000fe2000f8e3cff */
[----:B--2---:R-:W-:-:S05]  /*00a0*/  SHF.R.U32.HI R77, RZ, 0x5, R87 ;  /* 0x00000005ff4d7819 */ /* 0x004fca0000011657 */
[----:B------:R-:W2:Y:S02]  /*00b0*/  SHFL.IDX PT, R0, R77, RZ, 0x1f ;  /* 0x00001fff4d007589 */ /* 0x000ea400000e0000 */
[----:B--2---:R-:W-:Y:S01]  /*00c0*/  R2UR UR18, R0 ;  /* 0x00000000001272ca */ /* 0x004fe200000e0000 */
[----:B-1----:R-:W-:-:S14]  /*00d0*/  BRA.U UP0, `(.L_x_0) ;  /* 0x0000000100307547 */ /* 0x002fdc000b800000 */
[----:B------:R-:W1:Y:S02]  /*00e0*/  LDCU.64 UR4, c[0x0][0x888] ;  /* 0x00011100ff0477ac */ /* 0x000e640008000a00 */
[----:B-1----:R-:W-:-:S04]  /*00f0*/  UISETP.NE.U32.AND UP0, UPT, UR4, URZ, UPT ;  /* 0x000000ff0400728c */ /* 0x002fc8000bf05070 */
[----:B------:R-:W-:-:S09]  /*0100*/  UISETP.NE.AND.EX UP0, UPT, UR5, URZ, UPT, UP0 ;  /* 0x000000ff0500728c */ /* 0x000fd2000bf05300 */
[----:B------:R-:W-:Y:S05]  /*0110*/  BRA.U !UP0, `(.L_x_1) ;  /* 0x0000000108147547 */ /* 0x000fea000b800000 */
[----:B------:R-:W1:Y:S01]  /*0120*/  LDC.64 R40, c[0x0][0x888] ;  /* 0x00022200ff287b82 */ /* 0x000e620000000a00 */
[----:B------:R-:W1:Y:S02]  /*0130*/  LDCU.64 UR4, c[0x0][0x358] ;  /* 0x00006b00ff0477ac */ /* 0x000e640008000a00 */
[----:B-1----:R1:W5:Y:S01]  /*0140*/  LDG.E R40, desc[UR4][R40.64] ;  /* 0x0000000428287981 */ /* 0x002362000c1e1900 */
[----:B------:R-:W-:Y:S01]  /*0150*/  HFMA2 R76, -RZ, RZ, 0, 5.9604644775390625e-08 ;  /* 0x00000001ff4c7431 */ /* 0x000fe200000001ff */
[----:B------:R-:W-:Y:S05]  /*0160*/  BRA `(.L_x_0) ;  /* 0x00000000000c7947 */ /* 0x000fea0003800000 */
.L_x_1:
[----:B------:R-:W1:Y:S01]  /*0170*/  LDCU UR4, c[0x0][0x880] ;  /* 0x00011000ff0477ac */ /* 0x000e620008000800 */
[----:B------:R-:W-:Y:S01]  /*0180*/  HFMA2 R76, -RZ, RZ, 0, 5.9604644775390625e-08 ;  /* 0x00000001ff4c7431 */ /* 0x000fe200000001ff */
[----:B-1----:R-:W-:-:S07]  /*0190*/  MOV R40, UR4 ;  /* 0x0000000400287c02 */ /* 0x002fce0008000f00 */
.L_x_0:
[----:B------:R-:W2:Y:S02]  /*01a0*/  LDCU.64 UR4, c[0x0][0x8b0] ;  /* 0x00011600ff0477ac */ /* 0x000ea40008000a00 */
[----:B--2---:R-:W-:-:S04]  /*01b0*/  UISETP.NE.U32.AND UP0, UPT, UR4, URZ, UPT ;  /* 0x000000ff0400728c */ /* 0x004fc8000bf05070 */
[----:B------:R-:W-:-:S09]  /*01c0*/  UISETP.NE.AND.EX UP0, UPT, UR5, URZ, UPT, UP0 ;  /* 0x000000ff0500728c */ /* 0x000fd2000bf05300 */
[----:B------:R-:W-:Y:S05]  /*01d0*/  BRA.U UP0, `(.L_x_2) ;  /* 0x0000000100287547 */ /* 0x000fea000b800000 */
[----:B------:R-:W2:Y:S02]  /*01e0*/  LDCU.64 UR4, c[0x0][0x8a8] ;  /* 0x00011500ff0477ac */ /* 0x000ea40008000a00 */
[----:B--2---:R-:W-:-:S04]  /*01f0*/  UISETP.NE.U32.AND UP0, UPT, UR4, URZ, UPT ;  /* 0x000000ff0400728c */ /* 0x004fc8000bf05070 */
[----:B------:R-:W-:-:S09]  /*0200*/  UISETP.NE.AND.EX UP0, UPT, UR5, URZ, UPT, UP0 ;  /* 0x000000ff0500728c */ /* 0x000fd2000bf05300 */
[----:B------:R-:W-:Y:S05]  /*0210*/  BRA.U !UP0, `(.L_x_3) ;  /* 0x0000000108107547 */ /* 0x000fea000b800000 */
[----:B------:R-:W2:Y:S01]  /*0220*/  LDC.64 R38, c[0x0][0x8a8] ;  /* 0x00022a00ff267b82 */ /* 0x000ea20000000a00 */
[----:B------:R-:W2:Y:S02]  /*0230*/  LDCU.64 UR4, c[0x0][0x358] ;  /* 0x00006b00ff0477ac */ /* 0x000ea40008000a00 */
[----:B--2---:R2:W5:Y:S01]  /*0240*/  LDG.E R38, desc[UR4][R38.64] ;  /* 0x0000000426267981 */ /* 0x004562000c1e1900 */
[----:B------:R-:W-:Y:S05]  /*0250*/  BRA `(.L_x_2) ;  /* 0x0000000000087947 */ /* 0x000fea0003800000 */
.L_x_3:
[----:B------:R-:W2:Y:S02]  /*0260*/  LDCU UR4, c[0x0][0x8a0] ;  /* 0x00011400ff0477ac */ /* 0x000ea40008000800 */
[----:B--2---:R-:W-:Y:S02]  /*0270*/  MOV R38, UR4 ;  /* 0x0000000400267c02 */ /* 0x004fe40008000f00 */
.L_x_2:
[----:B------:R-:W-:Y:S01]  /*0280*/  IMAD.U32 R0, RZ, RZ, UR18 ;  /* 0x00000012ff007e24 */ /* 0x000fe2000f8e00ff */
[----:B------:R-:W-:Y:S04]  /*0290*/  BSSY.RECONVERGENT B0, `(.L_x_4) ;  /* 0x000000c000007945 */ /* 0x000fe80003800200 */
[C---:B------:R-:W-:Y:S02]  /*02a0*/  ISETP.NE.OR P2, PT, R0.reuse, 0x1, !P1 ;  /* 0x000000010000780c */ /* 0x040fe40004f45670 */
[----:B------:R-:W-:-:S11]  /*02b0*/  ISETP.NE.OR P0, PT, R0, 0x3, !P1 ;  /* 0x000000030000780c */ /* 0x000fd60004f05670 */
[----:B------:R-:W-:Y:S05]  /*02c0*/  @P2 BRA `(.L_x_5) ;  /* 0x0000000000202947 */ /* 0x000fea0003800000 */
[----:B------:R-:W3:Y:S02]  /*02d0*/  LDCU.64 UR4, c[0x0][0x348] ;  /* 0x00006900ff0477ac */ /* 0x000ee40008000a00 */
[----:B---3--:R-:W-:Y:S02]  /*02e0*/  UIADD3 UR6, UP1, UPT, UR4, 0x80, URZ ;  /* 0x0000008004067890 */ /* 0x008fe4000ff3e0ff */
[----:B------:R-:W-:Y:S02]  /*02f0*/  UIADD3 UR4, UP0, UPT, UR4, 0x180, URZ ;  /* 0x0000018004047890 */ /* 0x000fe4000ff1e0ff */
[----:B------:R-:W-:Y:S02]  /*0300*/  UIADD3.X UR7, UPT, UPT, URZ, UR5, URZ, UP1, !UPT ;  /* 0x00000005ff077290 */ /* 0x000fe40008ffe4ff */
[----:B------:R-:W-:-:S07]  /*0310*/  UIADD3.X UR5, UPT, UPT, URZ, UR5, URZ, UP0, !UPT ;  /* 0x00000005ff057290 */ /* 0x000fce00087fe4ff */
[----:B------:R3:W-:Y:S02]  /*0320*/  UTMACCTL.PF [UR6] ;  /* 0x00000000060079b9 */ /* 0x0007e40008040000 */
[----:B------:R3:W-:Y:S02]  /*0330*/  UTMACCTL.PF [UR4] ;  /* 0x00000000040079b9 */ /* 0x0007e40008040000 */
[----:B---3--:R-:W-:Y:S01]  /*0340*/  NOP ;  /* 0x0000000000007918 */ /* 0x008fe20000000000 */
.L_x_5:
[----:B------:R-:W-:Y:S05]  /*0350*/  BSYNC.RECONVERGENT B0 ;  /* 0x0000000000007941 */ /* 0x000fea0003800200 */
.L_x_4:
[----:B------:R-:W-:Y:S04]  /*0360*/  BSSY.RECONVERGENT B0, `(.L_x_6) ;  /* 0x000000a000007945 */ /* 0x000fe80003800200 */
        /* <DEDUP_REMOVED lines=9> */
.L_x_7:
[----:B------:R-:W-:Y:S05]  /*0400*/  BSYNC.RECONVERGENT B0 ;  /* 0x0000000000007941 */ /* 0x000fea0003800200 */
.L_x_6:
[----:B------:R-:W3:Y:S01]  /*0410*/  LDCU.64 UR4, c[0x0][0x888] ;  /* 0x00011100ff0477ac */ /* 0x000ee20008000a00 */
[----:B------:R-:W-:Y:S02]  /*0420*/  UISETP.EQ.U32.AND UP1, UPT, UR8, URZ, UPT ;  /* 0x000000ff0800728c */ /* 0x000fe4000bf22070 */
[----:B------:R-:W-:Y:S02]  /*0430*/  UPLOP3.LUT UP3, UPT, UPT, UPT, UPT, 0x80, 0x8 ;  /* 0x000000000008789c */ /* 0x000fe40003f6f070 */
[----:B---3--:R-:W-:-:S04]  /*0440*/  UISETP.NE.U32.AND UP0, UPT, UR4, URZ, UPT ;  /* 0x000000ff0400728c */ /* 0x008fc8000bf05070 */
[----:B------:R-:W-:-:S04]  /*0450*/  UISETP.NE.AND.EX UP0, UPT, UR5, URZ, UPT, UP0 ;  /* 0x000000ff0500728c */ /* 0x000fc8000bf05300 */
[----:B------:R-:W-:-:S04]  /*0460*/  UISETP.EQ.OR.EX UP2, UPT, UR9, URZ, !UP0, UP1 ;  /* 0x000000ff0900728c */ /* 0x000fc8000c742710 */
[----:B------:R-:W-:-:S06]  /*0470*/  UP2UR UR4, UPR, URZ, 0x4 ;  /* 0x00000004ff047883 */ /* 0x000fcc0008000000 */
[----:B------:R-:W-:Y:S01]  /*0480*/  MOV R79, UR4 ;  /* 0x00000004004f7c02 */ /* 0x000fe20008000f00 */
[----:B------:R-:W-:Y:S06]  /*0490*/  BRA.U !UP2, `(.L_x_8) ;  /* 0x000000010a207547 */ /* 0x000fec000b800000 */
[----:B-----5:R-:W-:Y:S01]  /*04a0*/  R2UR UR5, R40 ;  /* 0x00000000280572ca */ /* 0x020fe200000e0000 */
[----:B------:R-:W-:Y:S02]  /*04b0*/  UISETP.NE.U32.AND UP1, UPT, UR8, URZ, UPT ;  /* 0x000000ff0800728c */ /* 0x000fe4000bf25070 */
[----:B------:R-:W-:Y:S02]  /*04c0*/  USEL UR4, URZ, 0xffffffff, UP0 ;  /* 0xffffffffff047887 */ /* 0x000fe40008000000 */
[----:B------:R-:W-:-:S08]  /*04d0*/  UISETP.NE.AND.EX UP1, UPT, UR9, URZ, UPT, UP1 ;  /* 0x000000ff0900728c */ /* 0x000fd0000bf25310 */
[----:B------:R-:W-:-:S04]  /*04e0*/  UISETP.NE.AND UP0, UPT, UR5, URZ, UPT ;  /* 0x000000ff0500728c */ /* 0x000fc8000bf05270 */
[----:B------:R-:W-:-:S04]  /*04f0*/  @!UP1 USEL UR4, URZ, 0xffffffff, UP0 ;  /* 0xffffffffff049887 */ /* 0x000fc80008000000 */
[----:B------:R-:W-:-:S04]  /*0500*/  ULOP3.LUT UR4, UR4, 0x1, URZ, 0xc0, !UPT ;  /* 0x0000000104047892 */ /* 0x000fc8000f8ec0ff */
[----:B------:R-:W-:-:S11]  /*0510*/  UISETP.NE.U32.AND UP3, UPT, UR4, 0x1, UPT ;  /* 0x000000010400788c */ /* 0x000fd6000bf65070 */
.L_x_8:
[----:B------:R-:W3:Y:S01]  /*0520*/  SHFL.IDX PT, R0, R77, RZ, 0x1f ;  /* 0x00001fff4d007589 */ /* 0x000ee200000e0000 */
[----:B------:R-:W-:-:S04]  /*0530*/  UISETP.NE.AND UP0, UPT, UR18, 0x2, UPT ;  /* 0x000000021200788c */ /* 0x000fc8000bf05270 */
[----:B------:R-:W-:Y:S02]  /*0540*/  UISETP.EQ.AND UP1, UPT, UR47, URZ, !UP0 ;  /* 0x000000ff2f00728c */ /* 0x000fe4000c722270 */
[----:B------:R-:W-:-:S04]  /*0550*/  USEL UR52, URZ, 0x1, UP0 ;  /* 0x00000001ff347887 */ /* 0x000fc80008000000 */
[----:B------:R-:W-:Y:S02]  /*0560*/  PLOP3.LUT P3, PT, P1, PT, UP1, 0x80, 0x8 ;  /* 0x000000000008781c */ /* 0x000fe40000f6f018 */
[----:B---3--:R-:W-:-:S13]  /*0570*/  ISETP.NE.AND P0, PT, R0, RZ, PT ;  /* 0x000000ff0000720c */ /* 0x008fda0003f05270 */
[----:B------:R-:W-:Y:S05]  /*0580*/  @P0 BRA `(.L_x_9) ;  /* 0x00000000004c0947 */ /* 0x000fea0003800000 */
[----:B------:R-:W-:Y:S01]  /*0590*/  UMOV UR4, 0x400 ;  /* 0x0000040000047882 */ /* 0x000fe20000000000 */
[----:B------:R-:W-:Y:S01]  /*05a0*/  UMOV UR8, 0x1 ;  /* 0x0000000100087882 */ /* 0x000fe20000000000 */
[----:B------:R-:W-:Y:S01]  /*05b0*/  UMOV UR6, 0x2 ;  /* 0x0000000200067882 */ /* 0x000fe20000000000 */
[----:B------:R-:W-:Y:S02]  /*05c0*/  ULEA UR4, UR46, UR4, 0x18 ;  /* 0x000000042e047291 */ /* 0x000fe4000f8ec0ff */
[----:B------:R-:W-:-:S04]  /*05d0*/  UIADD3 UR8, UPT, UPT, -UR8, 0x100000, URZ ;  /* 0x0010000008087890 */ /* 0x000fc8000fffe1ff */
[----:B------:R-:W-:Y:S02]  /*05e0*/  USHF.L.U32 UR9, UR8, 0xb, URZ ;  /* 0x0000000b08097899 */ /* 0x000fe400080006ff */
[----:B------:R-:W-:Y:S02]  /*05f0*/  USHF.L.U32 UR8, UR8, 0x1, URZ ;  /* 0x0000000108087899 */ /* 0x000fe400080006ff */
[----:B------:R-:W-:-:S04]  /*0600*/  UIADD3 UR6, UPT, UPT, -UR6, 0x100000, URZ ;  /* 0x0010000006067890 */ /* 0x000fc8000fffe1ff */
[----:B------:R-:W-:Y:S02]  /*0610*/  USHF.L.U32 UR7, UR6, 0xb, URZ ;  /* 0x0000000b06077899 */ /* 0x000fe400080006ff */
[----:B------:R-:W-:Y:S01]  /*0620*/  USHF.L.U32 UR6, UR6, 0x1, URZ ;  /* 0x0000000106067899 */ /* 0x000fe200080006ff */
[----:B------:R-:W-:Y:S01]  /*0630*/  ELECT P0, URZ, PT ;  /* 0x0000000000ff782f */ /* 0x000fe20003800000 */
[----:B------:R-:W3:Y:S02]  /*0640*/  FENCE.VIEW.ASYNC.S ;  /* 0x00000000000073c6 */ /* 0x000ee40000000000 */
[----:B---3--:R3:W4:Y:S08]  /*0650*/  SYNCS.EXCH.64 URZ, [UR4], UR8 ;  /* 0x0000000804ff75b2 */ /* 0x0087300008000100 */
[----:B------:R3:W1:Y:S01]  /*0660*/  SYNCS.EXCH.64 URZ, [UR4+0x18], UR6 ;  /* 0x0000180604ff75b2 */ /* 0x0006620008000100 */
[----:B------:R3:W1:Y:S01]  /*0670*/  SYNCS.EXCH.64 URZ, [UR4+0x8], UR8 ;  /* 0x0000080804ff75b2 */ /* 0x0006620008000100 */
[----:B------:R3:W1:Y:S01]  /*0680*/  SYNCS.EXCH.64 URZ, [UR4+0x20], UR6 ;  /* 0x0000200604ff75b2 */ /* 0x0006620008000100 */
[----:B------:R3:W1:Y:S01]  /*0690*/  SYNCS.EXCH.64 URZ, [UR4+0x10], UR8 ;  /* 0x0000100804ff75b2 */ /* 0x0006620008000100 */
[----:B------:R3:W1:Y:S01]  /*06a0*/  SYNCS.EXCH.64 URZ, [UR4+0x28], UR6 ;  /* 0x0000280604ff75b2 */ /* 0x0006620008000100 */
[----:B------:R-:W-:Y:S01]  /*06b0*/  NOP ;  /* 0x0000000000007918 */ /* 0x000fe20000000000 */
.L_x_9:
[----:B------:R-:W2:Y:S01]  /*06c0*/  SHFL.IDX PT, R0, R77, RZ, 0x1f ;  /* 0x00001fff4d007589 */ /* 0x000ea200000e0000 */
[----:B------:R-:W-:Y:S01]  /*06d0*/  NOP ;  /* 0x0000000000007918 */ /* 0x000fe20000000000 */
[----:B--2---:R-:W-:-:S13]  /*06e0*/  ISETP.NE.AND P0, PT, R0, 0x1, PT ;  /* 0x000000010000780c */ /* 0x004fda0003f05270 */
[----:B------:R-:W-:Y:S05]  /*06f0*/  @P0 BRA `(.L_x_10) ;  /* 0x0000000000540947 */ /* 0x000fea0003800000 */
[----:B---3--:R-:W-:Y:S01]  /*0700*/  UMOV UR4, 0x400 ;  /* 0x0000040000047882 */ /* 0x008fe20000000000 */
        /* <DEDUP_REMOVED lines=10> */
[----:B------:R-:W2:Y:S02]  /*07b0*/  FENCE.VIEW.ASYNC.S ;  /* 0x00000000000073c6 */ /* 0x000ea40000000000 */
[----:B--2---:R2:W3:Y:S08]  /*07c0*/  SYNCS.EXCH.64 URZ, [UR4+0x30], UR8 ;  /* 0x0000300804ff75b2 */ /* 0x0044f00008000100 */
[----:B------:R2:W1:Y:S01]  /*07d0*/  SYNCS.EXCH.64 URZ, [UR4+0x50], UR6 ;  /* 0x0000500604ff75b2 */ /* 0x0004620008000100 */
[----:B------:R2:W1:Y:S01]  /*07e0*/  SYNCS.EXCH.64 URZ, [UR4+0x38], UR8 ;  /* 0x0000380804ff75b2 */ /* 0x0004620008000100 */
[----:B------:R2:W1:Y:S01]  /*07f0*/  SYNCS.EXCH.64 URZ, [UR4+0x58], UR6 ;  /* 0x0000580604ff75b2 */ /* 0x0004620008000100 */
[----:B------:R2:W1:Y:S01]  /*0800*/  SYNCS.EXCH.64 URZ, [UR4+0x40], UR8 ;  /* 0x0000400804ff75b2 */ /* 0x0004620008000100 */
[----:B------:R2:W1:Y:S01]  /*0810*/  SYNCS.EXCH.64 URZ, [UR4+0x60], UR6 ;  /* 0x0000600604ff75b2 */ /* 0x0004620008000100 */
[----:B------:R2:W1:Y:S01]  /*0820*/  SYNCS.EXCH.64 URZ, [UR4+0x48], UR8 ;  /* 0x0000480804ff75b2 */ /* 0x0004620008000100 */
[----:B------:R2:W1:Y:S01]  /*0830*/  SYNCS.EXCH.64 URZ, [UR4+0x68], UR6 ;  /* 0x0000680604ff75b2 */ /* 0x0004620008000100 */
[----:B------:R-:W-:Y:S01]  /*0840*/  NOP ;  /* 0x0000000000007918 */ /* 0x000fe20000000000 */
.L_x_10:
[----:B------:R-:W4:Y:S01]  /*0850*/  SHFL.IDX PT, R0, R77, RZ, 0x1f ;  /* 0x00001fff4d007589 */ /* 0x000f2200000e0000 */
[----:B------:R-:W-:Y:S01]  /*0860*/  NOP ;  /* 0x0000000000007918 */ /* 0x000fe20000000000 */
[----:B----4-:R-:W-:-:S13]  /*0870*/  ISETP.NE.AND P0, PT, R0, 0x3, PT ;  /* 0x000000030000780c */ /* 0x010fda0003f05270 */
[----:B------:R-:W-:Y:S05]  /*0880*/  @P0 BRA `(.L_x_11) ;  /* 0x00000000002c0947 */ /* 0x000fea0003800000 */
[----:B--23--:R-:W-:Y:S01]  /*0890*/  UMOV UR6, 0x400 ;  /* 0x0000040000067882 */ /* 0x00cfe20000000000 */
[----:B------:R-:W-:Y:S01]  /*08a0*/  UMOV UR4, 0x20 ;  /* 0x0000002000047882 */ /* 0x000fe20000000000 */
[----:B------:R-:W-:Y:S02]  /*08b0*/  ULEA UR6, UR46, UR6, 0x18 ;  /* 0x000000062e067291 */ /* 0x000fe4000f8ec0ff */
[----:B------:R-:W-:-:S04]  /*08c0*/  UIADD3 UR4, UPT, UPT, -UR4, 0x100000, URZ ;  /* 0x0010000004047890 */ /* 0x000fc8000fffe1ff */
[----:B------:R-:W-:Y:S02]  /*08d0*/  USHF.L.U32 UR5, UR4, 0xb, URZ ;  /* 0x0000000b04057899 */ /* 0x000fe400080006ff */
[----:B------:R-:W-:Y:S01]  /*08e0*/  USHF.L.U32 UR4, UR4, 0x1, URZ ;  /* 0x0000000104047899 */ /* 0x000fe200080006ff */
[----:B------:R-:W-:Y:S01]  /*08f0*/  ELECT P0, URZ, PT ;  /* 0x0000000000ff782f */ /* 0x000fe20003800000 */
[----:B------:R-:W2:Y:S10]  /*0900*/  FENCE.VIEW.ASYNC.S ;  /* 0x00000000000073c6 */ /* 0x000eb40000000000 */
[----:B--2---:R4:W2:Y:S01]  /*0910*/  SYNCS.EXCH.64 URZ, [UR6+0x70], UR4 ;  /* 0x0000700406ff75b2 */ /* 0x0048a20008000100 */
[----:B------:R4:W3:Y:S02]  /*0920*/  SYNCS.EXCH.64 URZ, [UR6+0x78], UR4 ;  /* 0x0000780406ff75b2 */ /* 0x0008e40008000100 */
[----:B----4-:R-:W-:Y:S01]  /*0930*/  NOP ;  /* 0x0000000000007918 */ /* 0x010fe20000000000 */
.L_x_11:
[----:B------:R-:W4:Y:S01]  /*0940*/  SHFL.IDX PT, R0, R77, RZ, 0x1f ;  /* 0x00001fff4d007589 */ /* 0x000f2200000e0000 */
[----:B------:R-:W-:Y:S01]  /*0950*/  NOP ;  /* 0x0000000000007918 */ /* 0x000fe20000000000 */
[----:B----4-:R-:W-:-:S13]  /*0960*/  ISETP.NE.AND P0, PT, R0, 0x4, PT ;  /* 0x000000040000780c */ /* 0x010fda0003f05270 */
[----:B------:R-:W-:Y:S05]  /*0970*/  @P0 BRA `(.L_x_12) ;  /* 0x0000000000480947 */ /* 0x000fea0003800000 */
[----:B--23--:R-:W-:Y:S01]  /*0980*/  UMOV UR4, 0x3a0 ;  /* 0x000003a000047882 */ /* 0x00cfe20000000000 */
[----:B------:R-:W-:Y:S01]  /*0990*/  UMOV UR6, 0x400 ;  /* 0x0000040000067882 */ /* 0x000fe20000000000 */
[----:B------:R-:W-:Y:S01]  /*09a0*/  USEL UR4, UR4, 0x320, UP3 ;  /* 0x0000032004047887 */ /* 0x000fe20009800000 */
        /* <DEDUP_REMOVED lines=10> */
[----:B--2---:R4:W2:Y:S08]  /*0a50*/  SYNCS.EXCH.64 URZ, [UR6+0x80], UR8 ;  /* 0x0000800806ff75b2 */ /* 0x0048b00008000100 */
[----:B------:R4:W3:Y:S01]  /*0a60*/  SYNCS.EXCH.64 URZ, [UR6+0x90], UR4 ;  /* 0x0000900406ff75b2 */ /* 0x0008e20008000100 */
[----:B------:R4:W1:Y:S01]  /*0a70*/  SYNCS.EXCH.64 URZ, [UR6+0x88], UR8 ;  /* 0x0000880806ff75b2 */ /* 0x0008620008000100 */
[----:B------:R4:W1:Y:S02]  /*0a80*/  SYNCS.EXCH.64 URZ, [UR6+0x98], UR4 ;  /* 0x0000980406ff75b2 */ /* 0x0008640008000100 */
[----:B----4-:R-:W-:Y:S01]  /*0a90*/  NOP ;  /* 0x0000000000007918 */ /* 0x010fe20000000000 */
.L_x_12:
[----:B------:R-:W4:Y:S01]  /*0aa0*/  SHFL.IDX PT, R0, R77, RZ, 0x1f ;  /* 0x00001fff4d007589 */ /* 0x000f2200000e0000 */
[----:B------:R-:W-:Y:S01]  /*0ab0*/  NOP ;  /* 0x0000000000007918 */ /* 0x000fe20000000000 */
[----:B----4-:R-:W-:-:S13]  /*0ac0*/  ISETP.NE.AND P0, PT, R0, 0x5, PT ;  /* 0x000000050000780c */ /* 0x010fda0003f05270 */
[----:B------:R-:W-:Y:S05]  /*0ad0*/  @P0 BRA `(.L_x_13) ;  /* 0x0000000000540947 */ /* 0x000fea0003800000 */
[----:B--23--:R-:W-:Y:S01]  /*0ae0*/  UMOV UR4, 0x400 ;  /* 0x0000040000047882 */ /* 0x00cfe20000000000 */
        /* <DEDUP_REMOVED lines=14> */
[----:B------:R4:W1:Y:S01]  /*0bd0*/  SYNCS.EXCH.64 URZ, [UR4+0xc8], UR8 ;  /* 0x0000c80804ff75b2 */ /* 0x0008620008000100 */
[----:B------:R4:W1:Y:S01]  /*0be0*/  SYNCS.EXCH.64 URZ, [UR4+0xb0], UR6 ;  /* 0x0000b00604ff75b2 */ /* 0x0008620008000100 */
[----:B------:R4:W1:Y:S01]  /*0bf0*/  SYNCS.EXCH.64 URZ, [UR4+0xd0], UR8 ;  /* 0x0000d00804ff75b2 */ /* 0x0008620008000100 */
[----:B------:R4:W1:Y:S01]  /*0c00*/  SYNCS.EXCH.64 URZ, [UR4+0xb8], UR6 ;  /* 0x0000b80604ff75b2 */ /* 0x0008620008000100 */
[----:B------:R4:W1:Y:S02]  /*0c10*/  SYNCS.EXCH.64 URZ, [UR4+0xd8], UR8 ;  /* 0x0000d80804ff75b2 */ /* 0x0008640008000100 */
[----:B----4-:R-:W-:Y:S01]  /*0c20*/  NOP ;  /* 0x0000000000007918 */ /* 0x010fe20000000000 */
.L_x_13:
[----:B------:R-:W4:Y:S01]  /*0c30*/  SHFL.IDX PT, R0, R77, RZ, 0x1f ;  /* 0x00001fff4d007589 */ /* 0x000f2200000e0000 */
[----:B------:R-:W-:Y:S01]  /*0c40*/  ISETP.NE.OR P1, PT, RZ, UR18, !P1 ;  /* 0x00000012ff007c0c */ /* 0x000fe2000cf25670 */
        /* <DEDUP_REMOVED lines=12> */
[----:B------:R4:W3:Y:S01]  /*0d10*/  SYNCS.EXCH.64 URZ, [UR4+0xf0], UR6 ;  /* 0x0000f00604ff75b2 */ /* 0x0008e20008000100 */
[----:B------:R4:W1:Y:S01]  /*0d20*/  SYNCS.EXCH.64 URZ, [UR4+0xe8], UR6 ;  /* 0x0000e80604ff75b2 */ /* 0x0008620008000100 */
[----:B------:R4:W1:Y:S02]  /*0d30*/  SYNCS.EXCH.64 URZ, [UR4+0xf8], UR6 ;  /* 0x0000f80604ff75b2 */ /* 0x0008640008000100 */
[----:B----4-:R-:W-:Y:S01]  /*0d40*/  NOP ;  /* 0x0000000000007918 */ /* 0x010fe20000000000 */
.L_x_14:
[----:B------:R-:W-:Y:S01]  /*0d50*/  VOTEU.ALL UP0, P1 ;  /* 0x0000000000ff7886 */ /* 0x000fe20000800000 */
[----:B--23--:R-:W-:Y:S01]  /*0d60*/  UMOV UR4, 0x20 ;  /* 0x0000002000047882 */ /* 0x00cfe20000000000 */
[----:B------:R-:W2:Y:S01]  /*0d70*/  LDCU UR7, c[0x0][0x36c] ;  /* 0x00006d80ff0777ac */ /* 0x000ea20008000800 */
[----:B------:R-:W-:Y:S01]  /*0d80*/  NOP ;  /* 0x0000000000007918 */ /* 0x000fe20000000000 */
[----:B------:R-:W-:Y:S01]  /*0d90*/  LOP3.LUT R0, R87, 0x1f, RZ, 0xc0, !PT ;  /* 0x0000001f57007812 */ /* 0x000fe200078ec0ff */
[----:B------:R-:W-:Y:S01]  /*0da0*/  @!UP0 UMOV UR6, 0x400 ;  /* 0x0000040000068882 */ /* 0x000fe20000000000 */
[----:B------:R-:W-:-:S04]  /*0db0*/  @!UP0 UIADD3 UR4, UPT, UPT, -UR4, 0x100000, URZ ;  /* 0x0010000004048890 */ /* 0x000fc8000fffe1ff */
[----:B------:R-:W-:Y:S02]  /*0dc0*/  @!UP0 USHF.L.U32 UR5, UR4, 0xb, URZ ;  /* 0x0000000b04058899 */ /* 0x000fe400080006ff */
[----:B------:R-:W-:Y:S02]  /*0dd0*/  @!UP0 USHF.L.U32 UR4, UR4, 0x1, URZ ;  /* 0x0000000104048899 */ /* 0x000fe400080006ff */
[----:B------:R-:W-:Y:S01]  /*0de0*/  @!UP0 ULEA UR6, UR46, UR6, 0x18 ;  /* 0x000000062e068291 */ /* 0x000fe2000f8ec0ff */
[----:B------:R-:W-:Y:S01]  /*0df0*/  VOTEU.ALL UP0, P1 ;  /* 0x0000000000ff7886 */ /* 0x000fe20000800000 */
[----:B------:R-:W-:Y:S02]  /*0e00*/  UISETP.NE.AND UP4, UPT, UR18, URZ, UPT ;  /* 0x000000ff1200728c */ /* 0x000fe4000bf85270 */
[----:B--2---:R-:W-:Y:S01]  /*0e10*/  UISETP.EQ.U32.AND UP5, UPT, UR7, 0x1, UPT ;  /* 0x000000010700788c */ /* 0x004fe2000bfa2070 */
[----:B------:R-:W2:Y:S07]  /*0e20*/  FENCE.VIEW.ASYNC.S ;  /* 0x00000000000073c6 */ /* 0x000eae0000000000 */
[----:B--2---:R2:W3:Y:S01]  /*0e30*/  @!UP0 SYNCS.EXCH.64 URZ, [UR6+0x100], UR4 ;  /* 0x0001000406ff85b2 */ /* 0x0044e20008000100 */
[----:B------:R-:W-:Y:S05]  /*0e40*/  BRA.U !UP5, `(.L_x_15) ;  /* 0x000000010d087547 */ /* 0x000fea000b800000 */
[----:B-1-3--:R-:W-:Y:S01]  /*0e50*/  UCGABAR_ARV ;  /* 0x00000000000079c7 */ /* 0x00afe20008000000 */
[----:B------:R-:W-:Y:S05]  /*0e60*/  BRA `(.L_x_16) ;  /* 0x0000000000047947 */ /* 0x000fea0003800000 */
.L_x_15:
[----:B-1-3--:R-:W-:Y:S01]  /*0e70*/  NOP ;  /* 0x0000000000007918 */ /* 0x00afe20000000000 */
.L_x_16:
[----:B------:R-:W1:Y:S01]  /*0e80*/  S2UR UR28, SR_CTAID.X ;  /* 0x00000000001c79c3 */ /* 0x000e620000002500 */
[----:B------:R-:W-:-:S05]  /*0e90*/  CS2R.32 R78, SR_CgaSize ;  /* 0x00000000004e7805 */ /* 0x000fca0000008a00 */
[----:B------:R-:W-:-:S05]  /*0ea0*/  IMAD R78, R78, -0xa0, RZ ;  /* 0xffffff604e4e7824 */ /* 0x000fca00078e02ff */
[----:B--2---:R-:W-:-:S14]  /*0eb0*/  R2UR UR5, R78 ;  /* 0x000000004e0572ca */ /* 0x004fdc00000e0000 */
[----:B------:R-:W2:Y:S01]  /*0ec0*/  LDCU UR5, c[0x0][UR5+0x2b0] ;  /* 0x00005600050577ac */ /* 0x000ea20008000800 */
[----:B------:R-:W-:-:S05]  /*0ed0*/  CS2R.32 R78, SR_CgaSize ;  /* 0x00000000004e7805 */ /* 0x000fca0000008a00 */
[----:B------:R-:W-:-:S05]  /*0ee0*/  IMAD R78, R78, -0xa0, RZ ;  /* 0xffffff604e4e7824 */ /* 0x000fca00078e02ff */
[----:B------:R-:W-:-:S14]  /*0ef0*/  R2UR UR4, R78 ;  /* 0x000000004e0472ca */ /* 0x000fdc00000e0000 */
[----:B------:R-:W3:Y:S01]  /*0f00*/  LDCU UR4, c[0x0][UR4+0x2b4] ;  /* 0x00005680040477ac */ /* 0x000ee20008000800 */
[----:B------:R-:W4:Y:S01]  /*0f10*/  S2UR UR7, SR_CTAID.Y ;  /* 0x00000000000779c3 */ /* 0x000f220000002600 */
[----:B------:R-:W-:-:S05]  /*0f20*/  CS2R.32 R78, SR_CgaSize ;  /* 0x00000000004e7805 */ /* 0x000fca0000008a00 */
[----:B------:R-:W-:-:S05]  /*0f30*/  IMAD R78, R78, -0xa0, RZ ;  /* 0xffffff604e4e7824 */ /* 0x000fca00078e02ff */
[----:B------:R-:W-:-:S14]  /*0f40*/  R2UR UR8, R78 ;  /* 0x000000004e0872ca */ /* 0x000fdc00000e0000 */
[----:B------:R-:W3:Y:S01]  /*0f50*/  LDCU UR8, c[0x0][UR8+0x2a0] ;  /* 0x00005400080877ac */ /* 0x000ee20008000800 */
[----:B------:R-:W-:Y:S01]  /*0f60*/  UISETP.GT.U32.AND UP0, UPT, UR47, 0xffff, UPT ;  /* 0x0000ffff2f00788c */ /* 0x000fe2000bf04070 */
[----:B------:R-:W3:Y:S01]  /*0f70*/  LDCU UR19, c[0x0][0xb24] ;  /* 0x00016480ff1377ac */ /* 0x000ee20008000800 */
[----:B------:R-:W1:Y:S01]  /*0f80*/  S2UR UR36, SR_CTAID.Z ;  /* 0x00000000002479c3 */ /* 0x000e620000002700 */
[----:B------:R-:W-:-:S05]  /*0f90*/  CS2R.32 R78, SR_CgaSize ;  /* 0x00000000004e7805 */ /* 0x000fca0000008a00 */
[----:B------:R-:W-:-:S05]  /*0fa0*/  IMAD R78, R78, -0xa0, RZ ;  /* 0xffffff604e4e7824 */ /* 0x000fca00078e02ff */
[----:B------:R-:W-:-:S14]  /*0fb0*/  R2UR UR63, R78 ;  /* 0x000000004e3f72ca */ /* 0x000fdc00000e0000 */
[----:B------:R-:W3:Y:S01]  /*0fc0*/  LDCU UR63, c[0x0][UR63+0x2a4] ;  /* 0x000054803f3f77ac */ /* 0x000ee20008000800 */
[----:B------:R-:W-:Y:S01]  /*0fd0*/  USHF.L.U32 UR24, UR46, 0xb, URZ ;  /* 0x0000000b2e187899 */ /* 0x000fe200080006ff */
[----:B-1----:R-:W-:Y:S01]  /*0fe0*/  I2FP.F32.U32 R3, UR28 ;  /* 0x0000001c00037c45 */ /* 0x002fe20008201000 */
[----:B------:R-:W-:Y:S01]  /*0ff0*/  UMOV UR29, 0x5 ;  /* 0x00000005001d7882 */ /* 0x000fe20000000000 */
[----:B------:R-:W1:Y:S03]  /*1000*/  LDCU UR45, c[0x0][0xb24] ;  /* 0x00016480ff2d77ac */ /* 0x000e660008000800 */
[----:B--2---:R-:W-:Y:S01]  /*1010*/  FMUL R3, R3, UR5 ;  /* 0x0000000503037c20 */ /* 0x004fe20008400000 */
[----:B------:R-:W-:Y:S01]  /*1020*/  USEL UR5, UR47, 0xffff, !UP0 ;  /* 0x0000ffff2f057887 */ /* 0x000fe2000c000000 */
[----:B----4-:R-:W-:Y:S01]  /*1030*/  I2FP.F32.U32 R2, UR7 ;  /* 0x0000000700027c45 */ /* 0x010fe20008201000 */
[----:B------:R-:W2:Y:S03]  /*1040*/  LDCU UR27, c[0x0][0xb30] ;  /* 0x00016600ff1b77ac */ /* 0x000ea60008000800 */
[----:B------:R-:W4:Y:S01]  /*1050*/  F2I.U32.TRUNC.NTZ R3, R3 ;  /* 0x0000000300037305 */ /* 0x000f22000020f000 */
[----:B---3--:R-:W-:Y:S01]  /*1060*/  FMUL R2, R2, UR4 ;  /* 0x0000000402027c20 */ /* 0x008fe20008400000 */
[----:B------:R-:W-:-:S02]  /*1070*/  ULOP3.LUT UR25, UR5, 0xffff, URZ, 0xc0, !UPT ;  /* 0x0000ffff05197892 */ /* 0x000fc4000f8ec0ff */
[----:B------:R-:W-:Y:S01]  /*1080*/  UISETP.GE.AND UP2, UPT, UR19, 0x1, UPT ;  /* 0x000000011300788c */ /* 0x000fe2000bf46270 */
[----:B------:R-:W-:-:S03]  /*1090*/  UMOV UR30, UR7 ;  /* 0x00000007001e7c82 */ /* 0x000fc60008000000 */
[----:B------:R-:W3:Y:S01]  /*10a0*/  F2I.U32.TRUNC.NTZ R2, R2 ;  /* 0x0000000200027305 */ /* 0x000ee2000020f000 */
[----:B------:R-:W-:Y:S01]  /*10b0*/  UMOV UR20, UR28 ;  /* 0x0000001c00147c82 */ /* 0x000fe20008000000 */
[----:B----4-:R-:W-:Y:S02]  /*10c0*/  R2UR UR4, R3 ;  /* 0x00000000030472ca */ /* 0x010fe400000e0000 */
[----:B------:R-:W-:Y:S02]  /*10d0*/  PRMT R3, RZ, 0x7610, R3 ;  /* 0x00007610ff037816 */ /* 0x000fe40000000003 */
[----:B---3--:R-:W-:Y:S02]  /*10e0*/  R2UR UR6, R2 ;  /* 0x00000000020672ca */ /* 0x008fe400000e0000 */
[----:B------:R-:W-:-:S07]  /*10f0*/  PRMT R2, RZ, 0x7610, R2 ;  /* 0x00007610ff027816 */ /* 0x000fce0000000002 */
[----:B------:R-:W-:-:S04]  /*1100*/  UIADD3 UR5, UPT, UPT, -UR4, URZ, URZ ;  /* 0x000000ff04057290 */ /* 0x000fc8000fffe1ff */
[----:B------:R-:W-:Y:S02]  /*1110*/  UIMAD UR5, UR8, UR5, UR28 ;  /* 0x00000005080572a4 */ /* 0x000fe4000f8e021c */
[----:B------:R-:W-:-:S04]  /*1120*/  UIADD3 UR4, UPT, UPT, -UR6, URZ, URZ ;  /* 0x000000ff06047290 */ /* 0x000fc8000fffe1ff */
[----:B------:R-:W-:Y:S01]  /*1130*/  IMAD.U32 R78, RZ, RZ, UR5 ;  /* 0x00000005ff4e7e24 */ /* 0x000fe2000f8e00ff */
[----:B------:R-:W-:Y:S01]  /*1140*/  UIMAD UR63, UR63, UR4, UR7 ;  /* 0x000000043f3f72a4 */ /* 0x000fe2000f8e0207 */
[----:B-12---:R-:W-:Y:S11]  /*1150*/  BRA.U UP4, `(.L_x_17) ;  /* 0x0000000104407547 */ /* 0x006ff6000b800000 */
[----:B------:R-:W-:-:S13]  /*1160*/  R2UR UR4, R78 ;  /* 0x000000004e0472ca */ /* 0x000fda00000e0000 */
[----:B------:R-:W-:Y:S02]  /*1170*/  UISETP.GT.U32.AND UP0, UPT, UR4, 0x1, UPT ;  /* 0x000000010400788c */ /* 0x000fe4000bf04070 */
[----:B------:R-:W-:Y:S02]  /*1180*/  ULOP3.LUT UR4, UR4, 0xfffffffe, URZ, 0xc0, !UPT ;  /* 0xfffffffe04047892 */ /* 0x000fe4000f8ec0ff */
[----:B------:R-:W-:Y:S02]  /*1190*/  UISETP.NE.AND UP1, UPT, UR63, URZ, UP0 ;  /* 0x000000ff3f00728c */ /* 0x000fe40008725270 */
[----:B------:R-:W-:Y:S02]  /*11a0*/  UISETP.NE.AND UP0, UPT, UR63, 0x1, UP0 ;  /* 0x000000013f00788c */ /* 0x000fe40008705270 */
[----:B------:R-:W-:Y:S02]  /*11b0*/  USEL UR7, URZ, 0x1, UP1 ;  /* 0x00000001ff077887 */ /* 0x000fe40008800000 */
[----:B------:R-:W-:-:S02]  /*11c0*/  USEL UR6, URZ, 0x4, UP0 ;  /* 0x00000004ff067887 */ /* 0x000fc40008000000 */
[----:B------:R-:W-:Y:S02]  /*11d0*/  USEL UR5, URZ, 0x2, UP1 ;  /* 0x00000002ff057887 */ /* 0x000fe40008800000 */
[----:B------:R-:W-:Y:S02]  /*11e0*/  ULEA UR4, UR63, UR4, 0x1 ;  /* 0x000000043f047291 */ /* 0x000fe4000f8e08ff */
[----:B------:R-:W-:Y:S02]  /*11f0*/  USEL UR8, URZ, 0x8, UP0 ;  /* 0x00000008ff087887 */ /* 0x000fe40008000000 */
[----:B------:R-:W-:-:S03]  /*1200*/  UIADD3 UR5, UPT, UPT, UR5, UR6, UR7 ;  /* 0x0000000605057290 */ /* 0x000fc6000fffe007 */
[----:B------:R-:W-:Y:S01]  /*1210*/  UMOV UR6, 0x3 ;  /* 0x0000000300067882 */ /* 0x000fe20000000000 */
[----:B------:R-:W-:Y:S02]  /*1220*/  UIADD3 UR5, UPT, UPT, UR5, UR8, URZ ;  /* 0x0000000805057290 */ /* 0x000fe4000fffe0ff */
[----:B------:R-:W-:-:S04]  /*1230*/  USHF.L.U32 UR4, UR6, UR4, URZ ;  /* 0x0000000406047299 */ /* 0x000fc800080006ff */
[----:B------:R-:W-:Y:S02]  /*1240*/  MOV R3, UR5 ;  /* 0x0000000500037c02 */ /* 0x000fe40008000f00 */
[----:B------:R-:W-:Y:S02]  /*1250*/  IMAD.U32 R2, RZ, RZ, UR4 ;  /* 0x00000004ff027e24 */ /* 0x000fe4000f8e00ff */
.L_x_17:
[----:B------:R-:W-:Y:S05]  /*1260*/  BRA.U !UP2, `(.L_x_18) ;  /* 0x000000010ad47547 */ /* 0x000fea000b800000 */
[----:B------:R-:W1:Y:S01]  /*1270*/  LDCU.128 UR20, c[0x0][0xb10] ;  /* 0x00016200ff1477ac */ /* 0x000e620008000c00 */
[----:B------:R-:W2:Y:S01]  /*1280*/  LDCU UR6, c[0x0][0x370] ;  /* 0x00006e00ff0677ac */ /* 0x000ea20008000800 */
[----:B------:R-:W3:Y:S01]  /*1290*/  LDCU UR5, c[0x0][0x374] ;  /* 0x00006e80ff0577ac */ /* 0x000ee20008000800 */
[----:B------:R-:W4:Y:S01]  /*12a0*/  LDCU UR26, c[0x0][0xb0c] ;  /* 0x00016180ff1a77ac */ /* 0x000f220008000800 */
[----:B------:R-:W4:Y:S01]  /*12b0*/  LDCU UR4, c[0x0][0xb20] ;  /* 0x00016400ff0477ac */ /* 0x000f220008000800 */
[----:B------:R-:W4:Y:S01]  /*12c0*/  LDCU.64 UR8, c[0x0][0xb28] ;  /* 0x00016500ff0877ac */ /* 0x000f220008000a00 */
[----:B-1----:R-:W-:Y:S02]  /*12d0*/  UISETP.NE.AND UP0, UPT, UR22, 0x1, UPT ;  /* 0x000000011600788c */ /* 0x002fe4000bf05270 */
[----:B---3--:R-:W-:Y:S02]  /*12e0*/  UIMAD.WIDE.U32 UR10, UR5, UR23, URZ ;  /* 0x00000017050a72a5 */ /* 0x008fe4000f8e00ff */
[----:B--2---:R-:W-:-:S02]  /*12f0*/  UIMAD.WIDE.U32 UR12, UR6, UR20, URZ ;  /* 0x00000014060c72a5 */ /* 0x004fc4000f8e00ff */
[----:B----4-:R-:W-:Y:S02]  /*1300*/  UISETP.NE.AND UP1, UPT, UR26, 0x1, UPT ;  /* 0x000000011a00788c */ /* 0x010fe4000bf25270 */
[----:B------:R-:W-:Y:S01]  /*1310*/  UISETP.NE.AND UP2, UPT, UR19, 0x1, UPT ;  /* 0x000000011300788c */ /* 0x000fe2000bf45270 */
[----:B------:R-:W-:Y:S02]  /*1320*/  UMOV UR10, UR11 ;  /* 0x0000000b000a7c82 */ /* 0x000fe40008000000 */
[----:B------:R-:W-:Y:S01]  /*1330*/  UMOV UR12, UR13 ;  /* 0x0000000d000c7c82 */ /* 0x000fe20008000000 */
[----:B------:R-:W-:Y:S02]  /*1340*/  @UP0 USHF.R.U32.HI UR5, URZ, UR4, UR10 ;  /* 0x00000004ff050299 */ /* 0x000fe4000801160a */
[----:B------:R-:W-:Y:S02]  /*1350*/  UIMAD.WIDE.U32 UR16, UR30, UR23, URZ ;  /* 0x000000171e1072a5 */ /* 0x000fe4000f8e00ff */
[----:B------:R-:W-:-:S02]  /*1360*/  UIMAD.WIDE.U32 UR10, UR5, UR8, URZ ;  /* 0x00000008050a72a5 */ /* 0x000fc4000f8e00ff */
[----:B------:R-:W-:Y:S02]  /*1370*/  @UP1 USHF.R.U32.HI UR6, URZ, UR21, UR12 ;  /* 0x00000015ff061299 */ /* 0x000fe4000801160c */
[----:B------:R-:W-:Y:S02]  /*1380*/  UIMAD.WIDE.U32 UR14, UR28, UR20, URZ ;  /* 0x000000141c0e72a5 */ /* 0x000fe4000f8e00ff */
[----:B------:R-:W-:Y:S01]  /*1390*/  UIMAD.WIDE.U32 UR12, UR6, UR8, URZ ;  /* 0x00000008060c72a5 */ /* 0x000fe2000f8e00ff */
[----:B------:R-:W-:Y:S01]  /*13a0*/  UMOV UR16, UR17 ;  /* 0x0000001100107c82 */ /* 0x000fe20008000000 */
[----:B------:R-:W-:Y:S01]  /*13b0*/  UMOV UR10, UR11 ;  /* 0x0000000b000a7c82 */ /* 0x000fe20008000000 */
[----:B------:R-:W-:Y:S02]  /*13c0*/  USHF.R.U32.HI UR16, URZ, UR4, UR16 ;  /* 0x00000004ff107299 */ /* 0x000fe40008011610 */
[----:B------:R-:W-:Y:S02]  /*13d0*/  @UP2 USHF.R.U32.HI UR5, URZ, UR9, UR10 ;  /* 0x00000009ff052299 */ /* 0x000fe4000801160a */
[----:B------:R-:W-:Y:S01]  /*13e0*/  UMOV UR7, UR13 ;  /* 0x0000000d00077c82 */ /* 0x000fe20008000000 */
[----:B------:R-:W-:Y:S01]  /*13f0*/  UMOV UR14, UR15 ;  /* 0x0000000f000e7c82 */ /* 0x000fe20008000000 */
[----:B------:R-:W-:-:S02]  /*1400*/  @UP2 USHF.R.U32.HI UR6, URZ, UR9, UR7 ;  /* 0x00000009ff062299 */ /* 0x000fc40008011607 */
[----:B------:R-:W-:Y:S02]  /*1410*/  USHF.R.U32.HI UR14, URZ, UR21, UR14 ;  /* 0x00000015ff0e7299 */ /* 0x000fe4000801160e */
[----:B------:R-:W-:Y:S02]  /*1420*/  USEL UR4, UR30, UR16, !UP0 ;  /* 0x000000101e047287 */ /* 0x000fe4000c000000 */
[----:B------:R-:W-:Y:S02]  /*1430*/  UIMAD UR7, UR5, UR19, URZ ;  /* 0x00000013050772a4 */ /* 0x000fe4000f8e02ff */
[----:B------:R-:W-:Y:S02]  /*1440*/  USEL UR5, UR28, UR14, !UP1 ;  /* 0x0000000e1c057287 */ /* 0x000fe4000c800000 */
[----:B------:R-:W-:Y:S02]  /*1450*/  UIMAD UR12, UR6, UR19, URZ ;  /* 0x00000013060c72a4 */ /* 0x000fe4000f8e02ff */
[----:B------:R-:W-:-:S02]  /*1460*/  UISETP.GE.AND UP0, UPT, UR4, UR7, UPT ;  /* 0x000000070400728c */ /* 0x000fc4000bf06270 */
[----:B------:R-:W-:Y:S02]  /*1470*/  UIMAD.WIDE.U32 UR10, UR4, UR8, URZ ;  /* 0x00000008040a72a5 */ /* 0x000fe4000f8e00ff */
[----:B------:R-:W-:Y:S02]  /*1480*/  UISETP.GE.OR UP0, UPT, UR5, UR12, UP0 ;  /* 0x0000000c0500728c */ /* 0x000fe40008706670 */
[----:B------:R-:W-:Y:S02]  /*1490*/  UIMAD.WIDE.U32 UR12, UR5, UR8, URZ ;  /* 0x00000008050c72a5 */ /* 0x000fe4000f8e00ff */
[----:B------:R-:W-:Y:S01]  /*14a0*/  UIADD3 UR10, UPT, UPT, -UR4, URZ, URZ ;  /* 0x000000ff040a7290 */ /* 0x000fe2000fffe1ff */
[----:B------:R-:W-:Y:S01]  /*14b0*/  UMOV UR8, UR11 ;  /* 0x0000000b00087c82 */ /* 0x000fe20008000000 */
[----:B------:R-:W-:Y:S02]  /*14c0*/  UIADD3 UR20, UPT, UPT, -UR5, URZ, URZ ;  /* 0x000000ff05147290 */ /* 0x000fe4000fffe1ff */
[----:B------:R-:W-:-:S03]  /*14d0*/  USHF.R.U32.HI UR8, URZ, UR9, UR8 ;  /* 0x00000009ff087299 */ /* 0x000fc60008011608 */
[----:B------:R-:W-:Y:S01]  /*14e0*/  @!UP0 UMOV UR7, UR13 ;  /* 0x0000000d00078c82 */ /* 0x000fe20008000000 */
[----:B------:R-:W-:Y:S02]  /*14f0*/  UIMAD UR30, UR22, UR10, UR30 ;  /* 0x0000000a161e72a4 */ /* 0x000fe4000f8e021e */
[----:B------:R-:W-:Y:S02]  /*1500*/  USEL UR8, UR4, UR8, !UP2 ;  /* 0x0000000804087287 */ /* 0x000fe4000d000000 */
[----:B------:R-:W-:Y:S02]  /*1510*/  @!UP0 USHF.R.U32.HI UR7, URZ, UR9, UR7 ;  /* 0x00000009ff078299 */ /* 0x000fe40008011607 */
[----:B------:R-:W-:Y:S02]  /*1520*/  UIADD3 UR9, UPT, UPT, -UR8, URZ, URZ ;  /* 0x000000ff08097290 */ /* 0x000fe4000fffe1ff */
[----:B------:R-:W-:Y:S02]  /*1530*/  @!UP0 USEL UR7, UR5, UR7, !UP2 ;  /* 0x0000000705078287 */ /* 0x000fe4000d000000 */
[----:B------:R-:W-:-:S02]  /*1540*/  UIMAD UR9, UR19, UR9, UR4 ;  /* 0x00000009130972a4 */ /* 0x000fc4000f8e0204 */
[----:B------:R-:W-:Y:S02]  /*1550*/  @!UP0 UIADD3 UR8, UPT, UPT, UR8, -UR7, URZ ;  /* 0x8000000708088290 */ /* 0x000fe4000fffe0ff */
[----:B------:R-:W-:Y:S02]  /*1560*/  @!UP0 UIMAD UR6, UR9, UR6, UR7 ;  /* 0x00000006090682a4 */ /* 0x000fe4000f8e0207 */
[----:B------:R-:W-:Y:S02]  /*1570*/  @!UP0 UIMAD UR4, UR8, UR19, UR5 ;  /* 0x00000013080482a4 */ /* 0x000fe4000f8e0205 */
[----:B------:R-:W-:Y:S02]  /*1580*/  UIMAD UR20, UR26, UR20, UR28 ;  /* 0x000000141a1472a4 */ /* 0x000fe4000f8e021c */
[----:B------:R-:W-:Y:S01]  /*1590*/  UIMAD UR30, UR4, UR22, UR30 ;  /* 0x00000016041e72a4 */ /* 0x000fe2000f8e021e */
[----:B------:R-:W-:Y:S02]  /*15a0*/  @!UP0 UMOV UR5, UR6 ;  /* 0x0000000600058c82 */ /* 0x000fe40008000000 */
[----:B------:R-:W-:-:S12]  /*15b0*/  UIMAD UR20, UR5, UR26, UR20 ;  /* 0x0000001a051472a4 */ /* 0x000fd8000f8e0214 */
.L_x_18:
[----:B------:R-:W-:Y:S02]  /*15c0*/  UISETP.NE.AND UP1, UPT, UR27, 0x1, UPT ;  /* 0x000000011b00788c */ /* 0x000fe4000bf25270 */
[----:B------:R-:W-:Y:S02]  /*15d0*/  UISETP.NE.AND UP0, UPT, UR18, 0x2, UPT ;  /* 0x000000021200788c */ /* 0x000fe4000bf05270 */
[----:B------:R-:W-:Y:S02]  /*15e0*/  ULOP3.LUT UR24, UR24, 0x1000, URZ, 0xc0, !UPT ;  /* 0x0000100018187892 */ /* 0x000fe4000f8ec0ff */
[----:B------:R-:W-:-:S03]  /*15f0*/  USHF.L.U32 UR21, UR29, UR25, URZ ;  /* 0x000000191d157299 */ /* 0x000fc600080006ff */
[----:B------:R-:W-:Y:S09]  /*1600*/  BRA.U UP1, `(.L_x_19) ;  /* 0x0000000101447547 */ /* 0x000ff2000b800000 */
[----:B------:R-:W1:Y:S01]  /*1610*/  LDCU.128 UR8, c[0x0][0xb10] ;  /* 0x00016200ff0877ac */ /* 0x000e620008000c00 */
[----:B------:R-:W2:Y:S01]  /*1620*/  LDCU UR12, c[0x0][0xb0c] ;  /* 0x00016180ff0c77ac */ /* 0x000ea20008000800 */
[----:B------:R-:W3:Y:S01]  /*1630*/  LDCU UR13, c[0x0][0xb20] ;  /* 0x00016400ff0d77ac */ /* 0x000ee20008000800 */
[----:B-1----:R-:W-:Y:S02]  /*1640*/  UIMAD.WIDE.U32 UR6, UR20, UR8, URZ ;  /* 0x00000008140672a5 */ /* 0x002fe4000f8e00ff */
[----:B------:R-:W-:Y:S02]  /*1650*/  UIMAD.WIDE.U32 UR4, UR30, UR11, URZ ;  /* 0x0000000b1e0472a5 */ /* 0x000fe4000f8e00ff */
[----:B--2---:R-:W-:Y:S02]  /*1660*/  UISETP.NE.AND UP2, UPT, UR12, 0x1, UPT ;  /* 0x000000010c00788c */ /* 0x004fe4000bf45270 */
[----:B------:R-:W-:Y:S01]  /*1670*/  UISETP.NE.AND UP1, UPT, UR10, 0x1, UPT ;  /* 0x000000010a00788c */ /* 0x000fe2000bf25270 */
[----:B------:R-:W-:-:S02]  /*1680*/  UMOV UR6, UR7 ;  /* 0x0000000700067c82 */ /* 0x000fc40008000000 */
[----:B------:R-:W-:Y:S01]  /*1690*/  UMOV UR4, UR5 ;  /* 0x0000000500047c82 */ /* 0x000fe20008000000 */
[----:B------:R-:W-:Y:S02]  /*16a0*/  USHF.R.U32.HI UR6, URZ, UR9, UR6 ;  /* 0x00000009ff067299 */ /* 0x000fe40008011606 */
[----:B---3--:R-:W-:Y:S02]  /*16b0*/  USHF.R.U32.HI UR4, URZ, UR13, UR4 ;  /* 0x0000000dff047299 */ /* 0x008fe40008011604 */
[----:B------:R-:W-:Y:S02]  /*16c0*/  USEL UR5, UR20, UR6, !UP2 ;  /* 0x0000000614057287 */ /* 0x000fe4000d000000 */
[----:B------:R-:W-:-:S04]  /*16d0*/  USEL UR4, UR30, UR4, !UP1 ;  /* 0x000000041e047287 */ /* 0x000fc8000c800000 */
[----:B------:R-:W-:Y:S02]  /*16e0*/  UIADD3 UR6, UPT, UPT, -UR4, UR5, URZ ;  /* 0x0000000504067290 */ /* 0x000fe4000fffe1ff */
[----:B------:R-:W-:Y:S02]  /*16f0*/  UIADD3 UR4, UPT, UPT, UR4, -UR5, URZ ;  /* 0x8000000504047290 */ /* 0x000fe4000fffe0ff */
[----:B------:R-:W-:Y:S02]  /*1700*/  UIMAD UR30, UR6, UR10, UR30 ;  /* 0x0000000a061e72a4 */ /* 0x000fe4000f8e021e */
[----:B------:R-:W-:-:S12]  /*1710*/  UIMAD UR20, UR4, UR12, UR20 ;  /* 0x0000000c041472a4 */ /* 0x000fd8000f8e0214 */
.L_x_19:
[----:B------:R-:W-:Y:S05]  /*1720*/  BRA.U !UP5, `(.L_x_20) ;  /* 0x000000010d0c7547 */ /* 0x000fea000b800000 */
[----:B------:R-:W-:Y:S01]  /*1730*/  UCGABAR_WAIT ;  /* 0x0000000000007dc7 */ /* 0x000fe20008000000 */
[----:B------:R-:W-:Y:S01]  /*1740*/  CCTL.IVALL ;  /* 0x00000000ff00798f */ /* 0x000fe20002000000 */
[----:B------:R-:W-:Y:S05]  /*1750*/  BRA `(.L_x_21) ;  /* 0x0000000000047947 */ /* 0x000fea0003800000 */
.L_x_20:
[----:B------:R-:W-:Y:S06]  /*1760*/  BAR.SYNC.DEFER_BLOCKING 0x0 ;  /* 0x0000000000007b1d */ /* 0x000fec0000010000 */
.L_x_21:
[----:B------:R-:W-:Y:S05]  /*1770*/  BRA.U UP0, `(.L_x_22) ;  /* 0x0000001100c87547 */ /* 0x000fea000b800000 */
[----:B------:R-:W1:Y:S01]  /*1780*/  LDCU UR6, c[0x0][0x38c] ;  /* 0x00007180ff0677ac */ /* 0x000e620008000800 */
[----:B------:R-:W-:Y:S01]  /*1790*/  PLOP3.LUT P1, PT, PT, PT, UP3, 0x80, 0x8 ;  /* 0x000000000008781c */ /* 0x000fe20003f2f038 */
[----:B------:R-:W-:Y:S01]  /*17a0*/  IMAD.MOV.U32 R12, RZ, RZ, 0x1 ;  /* 0x00000001ff0c7424 */ /* 0x000fe200078e00ff */
[----:B------:R-:W-:Y:S01]  /*17b0*/  ISETP.NE.AND P2, PT, R0, RZ, P3 ;  /* 0x000000ff0000720c */ /* 0x000fe20001f45270 */
[----:B------:R-:W-:Y:S01]  /*17c0*/  USHF.L.U32 UR7, UR28, 0x6, URZ ;  /* 0x000000061c077899 */ /* 0x000fe200080006ff */
[----:B------:R-:W-:Y:S01]  /*17d0*/  PLOP3.LUT P1, PT, P1, PT, PT, 0x8, 0x80 ;  /* 0x000000000080781c */ /* 0x000fe20000f2e170 */
[----:B------:R-:W-:Y:S01]  /*17e0*/  USHF.L.U32 UR47, UR28, 0x7, URZ ;  /* 0x000000071c2f7899 */ /* 0x000fe200080006ff */
[----:B------:R-:W-:Y:S01]  /*17f0*/  CS2R R10, SRZ ;  /* 0x00000000000a7805 */ /* 0x000fe2000001ff00 */
[----:B------:R-:W-:Y:S01]  /*1800*/  UISETP.NE.AND UP1, UPT, UR18, URZ, UPT ;  /* 0x000000ff1200728c */ /* 0x000fe2000bf25270 */
[----:B------:R-:W-:Y:S01]  /*1810*/  IMAD.MOV.U32 R9, RZ, RZ, RZ ;  /* 0x000000ffff097224 */ /* 0x000fe200078e00ff */
[----:B------:R-:W2:Y:S01]  /*1820*/  LDCU UR39, c[0x0][0x370] ;  /* 0x00006e00ff2777ac */ /* 0x000ea20008000800 */
[----:B------:R-:W-:Y:S01]  /*1830*/  IMAD.MOV.U32 R8, RZ, RZ, 0x1 ;  /* 0x00000001ff087424 */ /* 0x000fe200078e00ff */
[----:B------:R-:W3:Y:S01]  /*1840*/  LDCU.64 UR26, c[0x0][0x348] ;  /* 0x00006900ff1a77ac */ /* 0x000ee20008000a00 */
[----:B-1----:R-:W-:-:S02]  /*1850*/  UIADD3 UR5, UPT, UPT, UR6, 0x7f, URZ ;  /* 0x0000007f06057890 */ /* 0x002fc4000fffe0ff */
[----:B------:R-:W-:Y:S02]  /*1860*/  UIADD3 UR48, UPT, UPT, UR6, 0xfe, URZ ;  /* 0x000000fe06307890 */ /* 0x000fe4000fffe0ff */
[----:B------:R-:W-:Y:S01]  /*1870*/  USHF.R.S32.HI UR4, URZ, 0x1f, UR5 ;  /* 0x0000001fff047899 */ /* 0x000fe20008011405 */
[----:B------:R-:W1:Y:S03]  /*1880*/  LDCU UR38, c[0x0][0x374] ;  /* 0x00006e80ff2677ac */ /* 0x000e660008000800 */
[----:B------:R-:W-:Y:S02]  /*1890*/  ULEA.HI UR4, UR4, UR5, URZ, 0x7 ;  /* 0x0000000504047291 */ /* 0x000fe4000f8f38ff */
[----:B------:R-:W-:Y:S02]  /*18a0*/  UIADD3 UR5, UPT, UPT, UR6, -0x1, URZ ;  /* 0xffffffff06057890 */ /* 0x000fe4000fffe0ff */
[----:B------:R-:W-:-:S02]  /*18b0*/  USHF.R.S32.HI UR41, URZ, 0x7, UR4 ;  /* 0x00000007ff297899 */ /* 0x000fc40008011404 */
[----:B------:R-:W-:Y:S02]  /*18c0*/  UISETP.GE.U32.AND UP2, UPT, UR5, -0xff, UPT ;  /* 0xffffff010500788c */ /* 0x000fe4000bf46070 */
[----:B------:R-:W-:Y:S02]  /*18d0*/  UISETP.LT.U32.AND UP0, UPT, UR41, 0x3, UPT ;  /* 0x000000032900788c */ /* 0x000fe4000bf01070 */
[----:B------:R-:W-:Y:S02]  /*18e0*/  ULOP3.LUT UR5, UR7, 0x40, URZ, 0xc0, !UPT ;  /* 0x0000004007057892 */ /* 0x000fe4000f8ec0ff */
[----:B------:R-:W-:Y:S02]  /*18f0*/  USEL UR40, UR41, 0x3, UP0 ;  /* 0x0000000329287887 */ /* 0x000fe40008000000 */
[----:B------:R-:W-:Y:S02]  /*1900*/  ULEA.HI UR43, UR24, UR5, URZ, 0x19 ;  /* 0x00000005182b7291 */ /* 0x000fe4000f8fc8ff */
[----:B------:R-:W-:-:S02]  /*1910*/  UIADD3 UR4, UPT, UPT, UR40, -0x1, URZ ;  /* 0xffffffff28047890 */ /* 0x000fc4000fffe0ff */
[----:B------:R-:W-:Y:S02]  /*1920*/  @UP2 UIADD3 UR4, UPT, UPT, UR40, URZ, URZ ;  /* 0x000000ff28042290 */ /* 0x000fe4000fffe0ff */
[----:B------:R-:W-:Y:S02]  /*1930*/  ULOP3.LUT UR47, UR47, 0x80, URZ, 0xc0, !UPT ;  /* 0x000000802f2f7892 */ /* 0x000fe4000f8ec0ff */
[----:B------:R-:W-:Y:S02]  /*1940*/  USEL UR25, UR52, 0x2, UP1 ;  /* 0x0000000234197887 */ /* 0x000fe40008800000 */
[----:B------:R-:W-:Y:S02]  /*1950*/  UIADD3 UR44, UPT, UPT, UR41, -UR40, URZ ;  /* 0x80000028292c7290 */ /* 0x000fe4000fffe0ff */
[----:B------:R-:W-:Y:S02]  /*1960*/  UIADD3 UR28, UPT, UPT, UR4, 0x1, URZ ;  /* 0x00000001041c7890 */ /* 0x000fe4000fffe0ff */
[----:B------:R-:W-:Y:S01]  /*1970*/  UIADD3 UR42, UPT, UPT, -UR4, URZ, URZ ;  /* 0x000000ff042a7290 */ /* 0x000fe2000fffe1ff */
[----:B-123--:R-:W-:-:S11]  /*1980*/  UMOV UR5, URZ ;  /* 0x000000ff00057c82 */ /* 0x00efd60008000000 */
.L_x_42:
[----:B------:R-:W-:Y:S01]  /*1990*/  UISETP.NE.AND UP0, UPT, UR46, URZ, UPT ;  /* 0x000000ff2e00728c */ /* 0x000fe2000bf05270 */
[----:B------:R-:W1:Y:S08]  /*19a0*/  S2UR UR46, SR_CgaCtaId ;  /* 0x00000000002e79c3 */ /* 0x000e700000008800 */
[----:B------:R-:W-:Y:S05]  /*19b0*/  BRA.U UP0, `(.L_x_23) ;  /* 0x0000000100347547 */ /* 0x000fea000b800000 */
[----:B------:R-:W2:Y:S01]  /*19c0*/  S2R R0, SR_CgaCtaId ;  /* 0x0000000000007919 */ /* 0x000ea20000008800 */
[----:B------:R-:W-:-:S04]  /*19d0*/  MOV R2, 0x400 ;  /* 0x0000040000027802 */ /* 0x000fc80000000f00 */
[----:B--2---:R-:W-:Y:S02]  /*19e0*/  LEA R0, R0, R2, 0x18 ;  /* 0x0000000200007211 */ /* 0x004fe400078ec0ff */
[----:B------:R-:W-:-:S03]  /*19f0*/  SHF.L.U32 R2, R8, 0x1f, RZ ;  /* 0x0000001f08027819 */ /* 0x000fc600000006ff */
[----:B------:R-:W-:-:S04]  /*1a00*/  IMAD R0, R9, 0x8, R0 ;  /* 0x0000000809007824 */ /* 0x000fc800078e0200 */
[----:B------:R-:W2:Y:S02]  /*1a10*/  SYNCS.PHASECHK.TRANS64.TRYWAIT P0, [R0+URZ+0xf0], R2 ;  /* 0x0000f002000075a7 */ /* 0x000ea400080011ff */
[----:B--2---:R-:W-:Y:S05]  /*1a20*/  @!P0 BRA `(.L_x_24) ;  /* 0x0000008400288947 */ /* 0x004fea0003800000 */
.L_x_142:
[----:B------:R-:W-:Y:S01]  /*1a30*/  VIADD R9, R9, 0x1 ;  /* 0x0000000109097836 */ /* 0x000fe20000000000 */
[----:B------:R2:W-:Y:S04]  /*1a40*/  SYNCS.ARRIVE.TRANS64.A1T0 RZ, [R0+URZ+0xe0], RZ ;  /* 0x0000e0ff00ff79a7 */ /* 0x0005e800081000ff */
[----:B------:R-:W-:-:S04]  /*1a50*/  ISETP.NE.AND P0, PT, R9, 0x2, PT ;  /* 0x000000020900780c */ /* 0x000fc80003f05270 */
[----:B------:R-:W-:Y:S02]  /*1a60*/  SEL R9, R9, RZ, P0 ;  /* 0x000000ff09097207 */ /* 0x000fe40000000000 */
[----:B--2---:R-:W-:-:S04]  /*1a70*/  SEL R0, RZ, 0x1, P0 ;  /* 0x00000001ff007807 */ /* 0x004fc80000000000 */
[----:B------:R-:W-:-:S07]  /*1a80*/  LOP3.LUT R8, R8, R0, RZ, 0x3c, !PT ;  /* 0x0000000008087212 */ /* 0x000fce00078e3cff */
.L_x_23:
[----:B------:R-:W-:Y:S01]  /*1a90*/  UMOV UR6, 0x400 ;  /* 0x0000040000067882 */ /* 0x000fe20000000000 */
[----:B------:R-:W-:Y:S01]  /*1aa0*/  SHF.L.U32 R0, R12, 0x1f, RZ ;  /* 0x0000001f0c007819 */ /* 0x000fe200000006ff */
[----:B-1----:R-:W-:Y:S02]  /*1ab0*/  ULEA UR6, UR46, UR6, 0x18 ;  /* 0x000000062e067291 */ /* 0x002fe4000f8ec0ff */
[----:B------:R-:W-:Y:S02]  /*1ac0*/  UISETP.GE.U32.AND UP0, UPT, UR48, 0xff, UPT ;  /* 0x000000ff3000788c */ /* 0x000fe4000bf06070 */
[----:B------:R-:W-:Y:S02]  /*1ad0*/  ULEA UR4, UR5, UR6, 0x3 ;  /* 0x0000000605047291 */ /* 0x000fe4000f8e18ff */
[----:B------:R-:W-:Y:S01]  /*1ae0*/  ULEA UR11, UR30, UR47, 0x8 ;  /* 0x0000002f1e0b7291 */ /* 0x000fe2000f8e40ff */
[----:B------:R-:W-:-:S06]  /*1af0*/  UMOV UR7, URZ ;  /* 0x000000ff00077c82 */ /* 0x000fcc0008000000 */
[----:B------:R1:W2:Y:S01]  /*1b00*/  SYNCS.PHASECHK.TRANS64.TRYWAIT P0, [UR4+0x18], R0 ;  /* 0x00001800ff0075a7 */ /* 0x0002a20008001104 */
[----:B------:R-:W-:-:S04]  /*1b10*/  ULEA.HI UR4, UR20, UR20, URZ, 0x1 ;  /* 0x0000001414047291 */ /* 0x000fc8000f8f08ff */
[----:B------:R-:W-:-:S04]  /*1b20*/  USHF.L.U32 UR4, UR4, 0x6, URZ ;  /* 0x0000000604047899 */ /* 0x000fc800080006ff */
[----:B------:R-:W-:-:S04]  /*1b30*/  ULOP3.LUT UR35, UR4, 0xffffff80, URZ, 0xc0, !UPT ;  /* 0xffffff8004237892 */ /* 0x000fc8000f8ec0ff */
[----:B------:R-:W-:Y:S01]  /*1b40*/  UIADD3 UR35, UPT, UPT, UR43, UR35, URZ ;  /* 0x000000232b237290 */ /* 0x000fe2000fffe0ff */
[----:B------:R-:W-:Y:S11]  /*1b50*/  BRA.U !UP0, `(.L_x_25) ;  /* 0x0000000108c47547 */ /* 0x000ff6000b800000 */
[----:B------:R-:W-:Y:S01]  /*1b60*/  UMOV UR13, UR42 ;  /* 0x0000002a000d7c82 */ /* 0x000fe20008000000 */
[----:B------:R-:W-:Y:S01]  /*1b70*/  UMOV UR4, UR5 ;  /* 0x0000000500047c82 */ /* 0x000fe20008000000 */
[----:B------:R-:W-:-:S05]  /*1b80*/  UMOV UR34, URZ ;  /* 0x000000ff00227c82 */ /* 0x000fca0008000000 */
.L_x_31:
[----:B------:R-:W-:Y:S01]  /*1b90*/  ULEA UR33, UR4, UR6, 0x3 ;  /* 0x0000000604217291 */ /* 0x000fe2000f8e18ff */
[----:B--2---:R-:W-:Y:S01]  /*1ba0*/  @P3 MOV R2, 0xc000 ;  /* 0x0000c00000023802 */ /* 0x004fe20000000f00 */
[----:B--234-:R-:W-:Y:S10]  /*1bb0*/  @P0 BRA `(.L_x_26) ;  /* 0x00000000000c0947 */ /* 0x01cff40003800000 */
[----:B------:R-:W-:-:S04]  /*1bc0*/  SHF.L.U32 R3, R12, 0x1f, RZ ;  /* 0x0000001f0c037819 */ /* 0x000fc800000006ff */
[----:B------:R-:W2:Y:S02]  /*1bd0*/  SYNCS.PHASECHK.TRANS64.TRYWAIT P0, [UR33+0x18], R3 ;  /* 0x00001803ff0075a7 */ /* 0x000ea40008001121 */
[----:B--2---:R-:W-:Y:S05]  /*1be0*/  @!P0 BRA `(.L_x_27) ;  /* 0x0000008000cc8947 */ /* 0x004fea0003800000 */
.L_x_26:
[----:B------:R2:W-:Y:S01]  /*1bf0*/  @P3 SYNCS.ARRIVE.TRANS64 RZ, [UR33], R2 ;  /* 0x00000002ffff39a7 */ /* 0x0005e20008000021 */
[----:B------:R-:W-:Y:S02]  /*1c00*/  ULOP3.LUT UR5, UR25, 0x2, URZ, 0xfc, !UPT ;  /* 0x0000000219057892 */ /* 0x000fe4000f8efcff */
[----:B------:R-:W-:Y:S02]  /*1c10*/  UIADD3 UR13, UPT, UPT, UR13, 0x1, URZ ;  /* 0x000000010d0d7890 */ /* 0x000fe4000fffe0ff */
[----:B------:R-:W-:Y:S02]  /*1c20*/  UISETP.NE.AND UP0, UPT, UR5, 0x2, UPT ;  /* 0x000000020500788c */ /* 0x000fe4000bf05270 */
[----:B------:R-:W-:-:S07]  /*1c30*/  UISETP.NE.AND UP2, UPT, UR13, 0x1, UPT ;  /* 0x000000010d00788c */ /* 0x000fce000bf45270 */
[----:B------:R-:W-:Y:S05]  /*1c40*/  BRA.U UP0, `(.L_x_28) ;  /* 0x0000000100047547 */ /* 0x000fea000b800000 */
[----:B------:R-:W-:Y:S05]  /*1c50*/  BPT.TRAP 0x1 ;  /* 0x000000040000795c */ /* 0x000fea0000300000 */
.L_x_28:
[----:B------:R-:W-:Y:S04]  /*1c60*/  BSSY.RECONVERGENT B0, `(.L_x_29) ;  /* 0x0000003000007945 */ /* 0x000fe80003800200 */
[----:B------:R-:W-:Y:S05]  /*1c70*/  @!P2 BRA `(.L_x_30) ;  /* 0x000000000004a947 */ /* 0x000fea0003800000 */
[----:B------:R-:W-:Y:S05]  /*1c80*/  BPT.TRAP 0x1 ;  /* 0x000000040000795c */ /* 0x000fea0000300000 */
.L_x_30:
[----:B------:R-:W-:Y:S05]  /*1c90*/  BSYNC.RECONVERGENT B0 ;  /* 0x0000000000007941 */ /* 0x000fea0003800200 */
.L_x_29:
[----:B------:R-:W-:Y:S02]  /*1ca0*/  UIADD3 UR5, UPT, UPT, UR4, 0x1, URZ ;  /* 0x0000000104057890 */ /* 0x000fe4000fffe0ff */
[----:B------:R-:W-:Y:S02]  /*1cb0*/  ULEA UR32, UR4, UR24, 0xd ;  /* 0x0000001804207291 */ /* 0x000fe4000f8e68ff */
[----:B------:R-:W-:Y:S02]  /*1cc0*/  UISETP.NE.AND UP0, UPT, UR5, 0x3, UPT ;  /* 0x000000030500788c */ /* 0x000fe4000bf05270 */
[----:B------:R-:W-:Y:S02]  /*1cd0*/  UIADD3 UR16, UP1, UPT, UR26, 0x80, URZ ;  /* 0x000000801a107890 */ /* 0x000fe4000ff3e0ff */
[----:B------:R-:W-:Y:S02]  /*1ce0*/  USEL UR8, URZ, 0x1, UP0 ;  /* 0x00000001ff087887 */ /* 0x000fe40008000000 */
[----:B------:R-:W-:-:S02]  /*1cf0*/  USEL UR5, UR5, URZ, UP0 ;  /* 0x000000ff05057287 */ /* 0x000fc40008000000 */
[----:B------:R-:W-:Y:S02]  /*1d00*/  UIADD3 UR14, UP0, UPT, UR26, 0x180, URZ ;  /* 0x000001801a0e7890 */ /* 0x000fe4000ff1e0ff */
[----:B------:R-:W-:Y:S01]  /*1d10*/  LOP3.LUT R12, R12, UR8, RZ, 0x3c, !PT ;  /* 0x000000080c0c7c12 */ /* 0x000fe2000f8e3cff */
[----:B------:R-:W-:Y:S02]  /*1d20*/  ULEA UR8, UR4, UR6, 0xe ;  /* 0x0000000604087291 */ /* 0x000fe4000f8e70ff */
[----:B------:R-:W-:Y:S01]  /*1d30*/  ULEA UR7, UR5, UR6, 0x3 ;  /* 0x0000000605077291 */ /* 0x000fe2000f8e18ff */
[----:B-1----:R-:W-:Y:S01]  /*1d40*/  SHF.L.U32 R0, R12, 0x1f, RZ ;  /* 0x0000001f0c007819 */ /* 0x002fe200000006ff */
[----:B------:R-:W-:Y:S02]  /*1d50*/  ULOP3.LUT UR33, UR33, 0xfefffff8, URZ, 0xc0, !UPT ;  /* 0xfefffff821217892 */ /* 0x000fe4000f8ec0ff */
[----:B------:R-:W-:Y:S02]  /*1d60*/  UIADD3.X UR17, UPT, UPT, URZ, UR27, URZ, UP1, !UPT ;  /* 0x0000001bff117290 */ /* 0x000fe40008ffe4ff */
[----:B------:R-:W-:-:S02]  /*1d70*/  UIADD3 UR32, UPT, UPT, UR6, 0x6300, UR32 ;  /* 0x0000630006207890 */ /* 0x000fc4000fffe020 */
[----:B------:R-:W-:Y:S01]  /*1d80*/  UPRMT UR4, URZ, 0x5410, UR21 ;  /* 0x00005410ff047896 */ /* 0x000fe20008000015 */
[----:B------:R3:W4:Y:S01]  /*1d90*/  SYNCS.PHASECHK.TRANS64.TRYWAIT P0, [UR7+0x18], R0 ;  /* 0x00001800ff0075a7 */ /* 0x0007220008001107 */
[----:B------:R-:W-:Y:S02]  /*1da0*/  UIADD3 UR8, UPT, UPT, UR8, 0xc300, URZ ;  /* 0x0000c30008087890 */ /* 0x000fe4000fffe0ff */
[----:B------:R-:W-:Y:S01]  /*1db0*/  UIADD3.X UR15, UPT, UPT, URZ, UR27, URZ, UP0, !UPT ;  /* 0x0000001bff0f7290 */ /* 0x000fe200087fe4ff */
[----:B------:R-:W-:Y:S01]  /*1dc0*/  UMOV UR18, 0x0 ;  /* 0x0000000000127882 */ /* 0x000fe20000000000 */
[----:B------:R-:W-:Y:S01]  /*1dd0*/  UMOV UR19, 0x10000000 ;  /* 0x1000000000137882 */ /* 0x000fe20000000000 */
[----:B------:R-:W-:Y:S01]  /*1de0*/  UMOV UR10, UR34 ;  /* 0x00000022000a7c82 */ /* 0x000fe20008000000 */
[----:B------:R-:W-:Y:S01]  /*1df0*/  UMOV UR12, UR36 ;  /* 0x00000024000c7c82 */ /* 0x000fe20008000000 */
[----:B------:R-:W-:Y:S01]  /*1e00*/  UMOV UR9, UR33 ;  /* 0x0000002100097c82 */ /* 0x000fe20008000000 */
[----:B------:R1:W-:Y:S01]  /*1e10*/  UTMALDG.3D.MULTICAST.2CTA [UR32], [UR16], UR4, desc[UR18] ;  /* 0x00001220100073b4 */ /* 0x0003e20008211804 */
[----:B------:R-:W-:-:S02]  /*1e20*/  UMOV UR7, UR28 ;  /* 0x0000001c00077c82 */ /* 0x000fc40008000000 */
[----:B------:R3:W-:Y:S01]  /*1e30*/  UTMALDG.3D.2CTA [UR8], [UR14], desc[UR18] ;  /* 0x000012080e0075b4 */ /* 0x0007e20008211000 */
[----:B-1----:R-:W-:Y:S01]  /*1e40*/  UIADD3 UR34, UPT, UPT, UR34, 0x80, URZ ;  /* 0x0000008022227890 */ /* 0x002fe2000fffe0ff */
[----:B------:R-:W-:Y:S01]  /*1e50*/  UMOV UR4, UR5 ;  /* 0x0000000500047c82 */ /* 0x000fe20008000000 */
[----:B------:R-:W-:Y:S10]  /*1e60*/  BRA.U UP2, `(.L_x_31) ;  /* 0xfffffffd02487547 */ /* 0x000ff4000b83ffff */
.L_x_25:
[----:B------:R-:W-:Y:S01]  /*1e70*/  ULEA UR4, UR5, UR6, 0x3 ;  /* 0x0000000605047291 */ /* 0x000fe2000f8e18ff */
[----:B-1-3--:R-:W-:Y:S01]  /*1e80*/  SHF.L.U32 R0, R12, 0x1f, RZ ;  /* 0x0000001f0c007819 */ /* 0x00afe200000006ff */
[----:B------:R-:W-:Y:S01]  /*1e90*/  @!P1 SYNCS.ARRIVE.TRANS64.A1T0 RZ, [UR6+0x78], RZ ;  /* 0x000078ffffff99a7 */ /* 0x000fe20008100006 */
[----:B------:R-:W-:-:S06]  /*1ea0*/  UISETP.GT.AND UP0, UPT, UR41, UR40, UPT ;  /* 0x000000282900728c */ /* 0x000fcc000bf04270 */
[----:B--2-4-:R1:W2:Y:S03]  /*1eb0*/  SYNCS.PHASECHK.TRANS64.TRYWAIT P0, [UR4+0x18], R0 ;  /* 0x00001800ff0075a7 */ /* 0x0142a60008001104 */
[----:B------:R-:W-:Y:S05]  /*1ec0*/  BRA.U !UP0, `(.L_x_32) ;  /* 0x0000000108c47547 */ /* 0x000fea000b800000 */
[----:B------:R-:W-:Y:S01]  /*1ed0*/  UIADD3 UR13, UPT, UPT, UR44, UR7, URZ ;  /* 0x000000072c0d7290 */ /* 0x000fe2000fffe0ff */
[----:B------:R-:W-:-:S11]  /*1ee0*/  UMOV UR4, UR5 ;  /* 0x0000000500047c82 */ /* 0x000fd60008000000 */
.L_x_38:
[----:B------:R-:W-:Y:S01]  /*1ef0*/  ULEA UR17, UR4, UR6, 0x3 ;  /* 0x0000000604117291 */ /* 0x000fe2000f8e18ff */
[----:B--2---:R-:W-:Y:S01]  /*1f00*/  @P3 MOV R2, 0xc000 ;  /* 0x0000c00000023802 */ /* 0x004fe20000000f00 */
[----:B--2-4-:R-:W-:Y:S10]  /*1f10*/  @P0 BRA `(.L_x_33) ;  /* 0x00000000000c0947 */ /* 0x014ff40003800000 */
[----:B------:R-:W-:-:S04]  /*1f20*/  SHF.L.U32 R3, R12, 0x1f, RZ ;  /* 0x0000001f0c037819 */ /* 0x000fc800000006ff */
[----:B------:R-:W2:Y:S02]  /*1f30*/  SYNCS.PHASECHK.TRANS64.TRYWAIT P0, [UR17+0x18], R3 ;  /* 0x00001803ff0075a7 */ /* 0x000ea40008001111 */
[----:B--2---:R-:W-:Y:S05]  /*1f40*/  @!P0 BRA `(.L_x_34) ;  /* 0x00000080000c8947 */ /* 0x004fea0003800000 */
.L_x_33:
[----:B------:R2:W-:Y:S01]  /*1f50*/  @P3 SYNCS.ARRIVE.TRANS64 RZ, [UR17], R2 ;  /* 0x00000002ffff39a7 */ /* 0x0005e20008000011 */
[----:B------:R-:W-:-:S04]  /*1f60*/  ULOP3.LUT UR5, UR25, 0x2, URZ, 0xfc, !UPT ;  /* 0x0000000219057892 */ /* 0x000fc8000f8efcff */
[----:B------:R-:W-:-:S09]  /*1f70*/  UISETP.NE.AND UP0, UPT, UR5, 0x2, UPT ;  /* 0x000000020500788c */ /* 0x000fd2000bf05270 */
[----:B------:R-:W-:Y:S05]  /*1f80*/  BRA.U UP0, `(.L_x_35) ;  /* 0x0000000100047547 */ /* 0x000fea000b800000 */
[----:B------:R-:W-:Y:S05]  /*1f90*/  BPT.TRAP 0x1 ;  /* 0x000000040000795c */ /* 0x000fea0000300000 */
.L_x_35:
[----:B------:R-:W-:Y:S04]  /*1fa0*/  BSSY.RECONVERGENT B0, `(.L_x_36) ;  /* 0x0000003000007945 */ /* 0x000fe80003800200 */
[----:B------:R-:W-:Y:S05]  /*1fb0*/  @!P2 BRA `(.L_x_37) ;  /* 0x000000000004a947 */ /* 0x000fea0003800000 */
[----:B------:R-:W-:Y:S05]  /*1fc0*/  BPT.TRAP 0x1 ;  /* 0x000000040000795c */ /* 0x000fea0000300000 */
.L_x_37:
[----:B------:R-:W-:Y:S05]  /*1fd0*/  BSYNC.RECONVERGENT B0 ;  /* 0x0000000000007941 */ /* 0x000fea0003800200 */
.L_x_36:
[----:B------:R-:W-:Y:S02]  /*1fe0*/  UIADD3 UR5, UPT, UPT, UR4, 0x1, URZ ;  /* 0x0000000104057890 */ /* 0x000fe4000fffe0ff */
[----:B------:R-:W-:Y:S02]  /*1ff0*/  ULEA UR16, UR4, UR24, 0xd ;  /* 0x0000001804107291 */ /* 0x000fe4000f8e68ff */
[----:B------:R-:W-:Y:S02]  /*2000*/  UISETP.NE.AND UP0, UPT, UR5, 0x3, UPT ;  /* 0x000000030500788c */ /* 0x000fe4000bf05270 */
[----:B------:R-:W-:Y:S02]  /*2010*/  UIADD3 UR22, UP1, UPT, UR26, 0x80, URZ ;  /* 0x000000801a167890 */ /* 0x000fe4000ff3e0ff */
[----:B------:R-:W-:Y:S02]  /*2020*/  USEL UR9, URZ, 0x1, UP0 ;  /* 0x00000001ff097887 */ /* 0x000fe40008000000 */
[----:B------:R-:W-:-:S02]  /*2030*/  USEL UR5, UR5, URZ, UP0 ;  /* 0x000000ff05057287 */ /* 0x000fc40008000000 */
[----:B------:R-:W-:Y:S02]  /*2040*/  UIADD3 UR14, UP0, UPT, UR26, 0x180, URZ ;  /* 0x000001801a0e7890 */ /* 0x000fe4000ff1e0ff */
[----:B------:R-:W-:Y:S01]  /*2050*/  ULEA UR8, UR5, UR6, 0x3 ;  /* 0x0000000605087291 */ /* 0x000fe2000f8e18ff */
[----:B------:R-:W-:Y:S01]  /*2060*/  LOP3.LUT R12, R12, UR9, RZ, 0x3c, !PT ;  /* 0x000000090c0c7c12 */ /* 0x000fe2000f8e3cff */
[----:B------:R-:W-:Y:S02]  /*2070*/  USHF.L.U32 UR18, UR7, 0x7, URZ ;  /* 0x0000000707127899 */ /* 0x000fe400080006ff */
[----:B------:R-:W-:Y:S01]  /*2080*/  ULOP3.LUT UR17, UR17, 0xfefffff8, URZ, 0xc0, !UPT ;  /* 0xfefffff811117892 */ /* 0x000fe2000f8ec0ff */
[----:B-1----:R-:W-:Y:S01]  /*2090*/  SHF.L.U32 R0, R12, 0x1f, RZ ;  /* 0x0000001f0c007819 */ /* 0x002fe200000006ff */
[----:B------:R-:W-:Y:S02]  /*20a0*/  UIADD3 UR16, UPT, UPT, UR6, 0x6300, UR16 ;  /* 0x0000630006107890 */ /* 0x000fe4000fffe010 */
[----:B------:R-:W-:Y:S01]  /*20b0*/  UIADD3.X UR23, UPT, UPT, URZ, UR27, URZ, UP1, !UPT ;  /* 0x0000001bff177290 */ /* 0x000fe20008ffe4ff */
[----:B------:R3:W4:Y:S01]  /*20c0*/  SYNCS.PHASECHK.TRANS64.TRYWAIT P0, [UR8+0x18], R0 ;  /* 0x00001800ff0075a7 */ /* 0x0007220008001108 */
[----:B------:R-:W-:-:S02]  /*20d0*/  ULEA UR8, UR4, UR6, 0xe ;  /* 0x0000000604087291 */ /* 0x000fc4000f8e70ff */
[----:B------:R-:W-:Y:S02]  /*20e0*/  UPRMT UR4, URZ, 0x5410, UR21 ;  /* 0x00005410ff047896 */ /* 0x000fe40008000015 */
[----:B------:R-:W-:Y:S02]  /*20f0*/  UIADD3 UR8, UPT, UPT, UR8, 0xc300, URZ ;  /* 0x0000c30008087890 */ /* 0x000fe4000fffe0ff */
[----:B------:R-:W-:Y:S01]  /*2100*/  UIADD3.X UR15, UPT, UPT, URZ, UR27, URZ, UP0, !UPT ;  /* 0x0000001bff0f7290 */ /* 0x000fe200087fe4ff */
[----:B------:R-:W-:Y:S01]  /*2110*/  UMOV UR30, 0x0 ;  /* 0x00000000001e7882 */ /* 0x000fe20000000000 */
[----:B------:R-:W-:Y:S01]  /*2120*/  UMOV UR31, 0x10000000 ;  /* 0x10000000001f7882 */ /* 0x000fe20000000000 */
[----:B------:R-:W-:Y:S01]  /*2130*/  UMOV UR19, UR35 ;  /* 0x0000002300137c82 */ /* 0x000fe20008000000 */
[----:B------:R-:W-:Y:S01]  /*2140*/  UMOV UR20, UR36 ;  /* 0x0000002400147c82 */ /* 0x000fe20008000000 */
[----:B------:R-:W-:Y:S01]  /*2150*/  UMOV UR12, UR36 ;  /* 0x00000024000c7c82 */ /* 0x000fe20008000000 */
[----:B------:R-:W-:Y:S01]  /*2160*/  UMOV UR9, UR17 ;  /* 0x0000001100097c82 */ /* 0x000fe20008000000 */
[----:B------:R-:W-:Y:S01]  /*2170*/  UMOV UR10, UR18 ;  /* 0x00000012000a7c82 */ /* 0x000fe20008000000 */
[----:B------:R1:W-:Y:S01]  /*2180*/  UTMALDG.3D.MULTICAST.2CTA [UR16], [UR22], UR4, desc[UR30] ;  /* 0x00001e10160073b4 */ /* 0x0003e20008211804 */
[----:B------:R-:W-:-:S04]  /*2190*/  UIADD3 UR7, UPT, UPT, UR7, 0x1, URZ ;  /* 0x0000000107077890 */ /* 0x000fc8000fffe0ff */
[----:B------:R-:W-:Y:S01]  /*21a0*/  UISETP.NE.AND UP0, UPT, UR7, UR13, UPT ;  /* 0x0000000d0700728c */ /* 0x000fe2000bf05270 */
[----:B------:R3:W-:Y:S01]  /*21b0*/  UTMALDG.3D.2CTA [UR8], [UR14], desc[UR30] ;  /* 0x00001e080e0075b4 */ /* 0x0007e20008211000 */
[----:B-1----:R-:W-:-:S07]  /*21c0*/  UMOV UR4, UR5 ;  /* 0x0000000500047c82 */ /* 0x002fce0008000000 */
[----:B---3--:R-:W-:Y:S05]  /*21d0*/  BRA.U UP0, `(.L_x_38) ;  /* 0xfffffffd00447547 */ /* 0x008fea000b83ffff */
.L_x_32:
[C---:B------:R-:W-:Y:S01]  /*21e0*/  LEA R3, R11.reuse, UR6, 0x3 ;  /* 0x000000060b037c11 */ /* 0x040fe2000f8e18ff */
[----:B------:R-:W-:Y:S01]  /*21f0*/  NOP ;  /* 0x0000000000007918 */ /* 0x000fe20000000000 */
[----:B-1----:R-:W-:Y:S02]  /*2200*/  SHF.L.U32 R0, R10, 0x1f, RZ ;  /* 0x0000001f0a007819 */ /* 0x002fe400000006ff */
[----:B------:R-:W-:Y:S02]  /*2210*/  LEA R4, R11, UR6, 0x4 ;  /* 0x000000060b047c11 */ /* 0x000fe4000f8e20ff */
[----:B--2-4-:R-:W1:Y:S02]  /*2220*/  SYNCS.PHASECHK.TRANS64.TRYWAIT P0, [R3+URZ+0x80], R0 ;  /* 0x00008000030075a7 */ /* 0x014e6400080011ff */
[----:B-1----:R-:W-:Y:S05]  /*2230*/  @!P0 BRA `(.L_x_39) ;  /* 0x0000007c00688947 */ /* 0x002fea0003800000 */
.L_x_145:
[----:B------:R-:W2:Y:S01]  /*2240*/  LDS.128 R4, [R4+0x110] ;  /* 0x0001100004047984 */ /* 0x000ea20000000c00 */
[----:B------:R-:W-:Y:S01]  /*2250*/  UISETP.GE.AND UP0, UPT, UR45, 0x1, UPT ;  /* 0x000000012d00788c */ /* 0x000fe2000bf06270 */
[----:B------:R-:W-:Y:S01]  /*2260*/  @!PT LDS RZ, [RZ] ;  /* 0x00000000fffff984 */ /* 0x000fe20000000800 */
[----:B------:R-:W-:Y:S01]  /*2270*/  @!PT LDS RZ, [RZ] ;  /* 0x00000000fffff984 */ /* 0x000fe20000000800 */
[----:B------:R-:W-:Y:S01]  /*2280*/  @!PT LDS RZ, [RZ] ;  /* 0x00000000fffff984 */ /* 0x000fe20000000800 */
[----:B------:R-:W-:Y:S01]  /*2290*/  @!PT LDS RZ, [RZ] ;  /* 0x00000000fffff984 */ /* 0x000fe20000000800 */
[----:B------:R3:W-:Y:S06]  /*22a0*/  MEMBAR.ALL.CTA ;  /* 0x0000000000007992 */ /* 0x0007ec0000008000 */
[----:B---3--:R-:W3:Y:S01]  /*22b0*/  FENCE.VIEW.ASYNC.S ;  /* 0x00000000000073c6 */ /* 0x008ee20000000000 */
[----:B--2---:R-:W-:-:S13]  /*22c0*/  LOP3.LUT P0, RZ, R6, 0x1, RZ, 0xc0, !PT ;  /* 0x0000000106ff7812 */ /* 0x004fda000780c0ff */
[----:B---3--:R-:W-:Y:S01]  /*22d0*/  VOTEU.ANY UP1, P0 ;  /* 0x0000000000ff7886 */ /* 0x008fe20000020100 */
[----:B------:R-:W-:-:S13]  /*22e0*/  PLOP3.LUT P0, PT, PT, PT, UP1, 0x80, 0x8 ;  /* 0x000000000008781c */ /* 0x000fda0003f0f018 */
[----:B-1----:R-:W-:Y:S02]  /*22f0*/  @P0 LOP3.LUT R0, R5, 0xffff, RZ, 0xc0, !PT ;  /* 0x0000ffff05000812 */ /* 0x002fe400078ec0ff */
[----:B------:R-:W-:Y:S02]  /*2300*/  @P0 MOV R2, R4 ;  /* 0x0000000400020202 */ /* 0x000fe40000000f00 */
[----:B------:R-:W-:Y:S01]  /*2310*/  @P0 R2UR UR7, R0 ;  /* 0x00000000000702ca */ /* 0x000fe200000e0000 */
[----:B------:R-:W-:Y:S01]  /*2320*/  VIADD R0, R3, 0x90 ;  /* 0x0000009003007836 */ /* 0x000fe20000000000 */
[----:B------:R-:W-:Y:S02]  /*2330*/  @P0 SHF.R.U32.HI R4, RZ, 0x10, R5 ;  /* 0x00000010ff040819 */ /* 0x000fe40000011605 */
[----:B------:R-:W-:Y:S02]  /*2340*/  @P0 R2UR UR8, R2 ;  /* 0x00000000020802ca */ /* 0x000fe400000e0000 */
[----:B------:R-:W-:-:S02]  /*2350*/  PRMT R0, RZ, 0x654, R0 ;  /* 0x00000654ff007816 */ /* 0x000fc40000000000 */
[----:B------:R-:W-:Y:S02]  /*2360*/  @P0 R2UR UR4, R4 ;  /* 0x00000000040402ca */ /* 0x000fe400000e0000 */
[----:B------:R1:W-:Y:S03]  /*2370*/  SYNCS.ARRIVE.TRANS64.RED.A1T0 RZ, [R0+URZ], RZ ;  /* 0x000000ff00ff79a7 */ /* 0x0003e600081004ff */
[----:B------:R-:W-:-:S04]  /*2380*/  @UP1 UMOV UR29, UR7 ;  /* 0x00000007001d1c82 */ /* 0x000fc80008000000 */
[----:B------:R-:W-:-:S04]  /*2390*/  @UP1 UMOV UR37, UR8 ;  /* 0x0000000800251c82 */ /* 0x000fc80008000000 */
[----:B------:R-:W-:Y:S01]  /*23a0*/  @UP1 UMOV UR36, UR4 ;  /* 0x0000000400241c82 */ /* 0x000fe20008000000 */
[----:B------:R-:W-:Y:S05]  /*23b0*/  BRA.U !UP0, `(.L_x_40) ;  /* 0x0000000108d47547 */ /* 0x000fea000b800000 */
[----:B------:R-:W2:Y:S01]  /*23c0*/  LDCU.128 UR12, c[0x0][0xb10] ;  /* 0x00016200ff0c77ac */ /* 0x000ea20008000c00 */
[----:B------:R-:W3:Y:S01]  /*23d0*/  LDCU UR30, c[0x0][0xb20] ;  /* 0x00016400ff1e77ac */ /* 0x000ee20008000800 */
[----:B------:R-:W4:Y:S01]  /*23e0*/  LDCU UR20, c[0x0][0xb0c] ;  /* 0x00016180ff1477ac */ /* 0x000f220008000800 */
[----:B------:R-:W1:Y:S01]  /*23f0*/  LDCU.64 UR10, c[0x0][0xb28] ;  /* 0x00016500ff0a77ac */ /* 0x000e620008000a00 */
[----:B------:R-:W-:Y:S02]  /*2400*/  UISETP.NE.AND UP3, UPT, UR45, 0x1, UPT ;  /* 0x000000012d00788c */ /* 0x000fe4000bf65270 */
[----:B--2---:R-:W-:Y:S02]  /*2410*/  UIMAD.WIDE.U32 UR16, UR38, UR15, URZ ;  /* 0x0000000f261072a5 */ /* 0x004fe4000f8e00ff */
[----:B------:R-:W-:Y:S02]  /*2420*/  UIMAD.WIDE.U32 UR8, UR39, UR12, URZ ;  /* 0x0000000c270872a5 */ /* 0x000fe4000f8e00ff */
[----:B------:R-:W-:-:S02]  /*2430*/  UISETP.NE.AND UP0, UPT, UR14, 0x1, UPT ;  /* 0x000000010e00788c */ /* 0x000fc4000bf05270 */
[----:B------:R-:W-:Y:S01]  /*2440*/  UIMAD.WIDE.U32 UR22, UR29, UR15, URZ ;  /* 0x0000000f1d1672a5 */ /* 0x000fe2000f8e00ff */
[----:B------:R-:W-:Y:S02]  /*2450*/  UMOV UR16, UR17 ;  /* 0x0000001100107c82 */ /* 0x000fe40008000000 */
[----:B------:R-:W-:Y:S01]  /*2460*/  UMOV UR8, UR9 ;  /* 0x0000000900087c82 */ /* 0x000fe20008000000 */
[----:B---3--:R-:W-:Y:S02]  /*2470*/  USHF.R.U32.HI UR16, URZ, UR30, UR16 ;  /* 0x0000001eff107299 */ /* 0x008fe40008011610 */
[----:B----4-:R-:W-:Y:S02]  /*2480*/  UISETP.NE.AND UP2, UPT, UR20, 0x1, UPT ;  /* 0x000000011400788c */ /* 0x010fe4000bf45270 */
[----:B------:R-:W-:Y:S02]  /*2490*/  USHF.R.U32.HI UR8, URZ, UR13, UR8 ;  /* 0x0000000dff087299 */ /* 0x000fe40008011608 */
[----:B------:R-:W-:-:S02]  /*24a0*/  USEL UR7, UR38, UR16, !UP0 ;  /* 0x0000001026077287 */ /* 0x000fc4000c000000 */
[----:B------:R-:W-:Y:S02]  /*24b0*/  USEL UR8, UR39, UR8, !UP2 ;  /* 0x0000000827087287 */ /* 0x000fe4000d000000 */
[----:B-1----:R-:W-:Y:S01]  /*24c0*/  UIMAD.WIDE.U32 UR16, UR7, UR10, URZ ;  /* 0x0000000a071072a5 */ /* 0x002fe2000f8e00ff */
[----:B------:R-:W-:Y:S01]  /*24d0*/  UMOV UR4, UR23 ;  /* 0x0000001700047c82 */ /* 0x000fe20008000000 */
[----:B------:R-:W-:Y:S02]  /*24e0*/  UIMAD.WIDE.U32 UR18, UR37, UR12, URZ ;  /* 0x0000000c251272a5 */ /* 0x000fe4000f8e00ff */
[----:B------:R-:W-:-:S03]  /*24f0*/  UIMAD.WIDE.U32 UR22, UR8, UR10, URZ ;  /* 0x0000000a081672a5 */ /* 0x000fc6000f8e00ff */
[----:B------:R-:W-:Y:S01]  /*2500*/  UMOV UR16, UR17 ;  /* 0x0000001100107c82 */ /* 0x000fe20008000000 */
[----:B------:R-:W-:Y:S02]  /*2510*/  USHF.R.U32.HI UR4, URZ, UR30, UR4 ;  /* 0x0000001eff047299 */ /* 0x000fe40008011604 */
[----:B------:R-:W-:Y:S01]  /*2520*/  @UP3 USHF.R.U32.HI UR7, URZ, UR11, UR16 ;  /* 0x0000000bff073299 */ /* 0x000fe20008011610 */
[----:B------:R-:W-:Y:S01]  /*2530*/  UMOV UR18, UR19 ;  /* 0x0000001300127c82 */ /* 0x000fe20008000000 */
[----:B------:R-:W-:Y:S01]  /*2540*/  UMOV UR22, UR23 ;  /* 0x0000001700167c82 */ /* 0x000fe20008000000 */
[----:B------:R-:W-:Y:S02]  /*2550*/  USHF.R.U32.HI UR13, URZ, UR13, UR18 ;  /* 0x0000000dff0d7299 */ /* 0x000fe40008011612 */
[----:B------:R-:W-:Y:S02]  /*2560*/  USEL UR4, UR29, UR4, !UP0 ;  /* 0x000000041d047287 */ /* 0x000fe4000c000000 */
[----:B------:R-:W-:-:S02]  /*2570*/  @UP3 USHF.R.U32.HI UR8, URZ, UR11, UR22 ;  /* 0x0000000bff083299 */ /* 0x000fc40008011616 */
[----:B------:R-:W-:Y:S02]  /*2580*/  UIMAD UR9, UR45, UR7, URZ ;  /* 0x000000072d0972a4 */ /* 0x000fe4000f8e02ff */
[----:B------:R-:W-:Y:S02]  /*2590*/  USEL UR7, UR37, UR13, !UP2 ;  /* 0x0000000d25077287 */ /* 0x000fe4000d000000 */
[----:B------:R-:W-:Y:S02]  /*25a0*/  UIMAD UR12, UR45, UR8, URZ ;  /* 0x000000082d0c72a4 */ /* 0x000fe4000f8e02ff */
[----:B------:R-:W-:Y:S02]  /*25b0*/  UISETP.GE.AND UP0, UPT, UR4, UR9, UPT ;  /* 0x000000090400728c */ /* 0x000fe4000bf06270 */
[----:B------:R-:W-:Y:S02]  /*25c0*/  UIMAD.WIDE.U32 UR16, UR4, UR10, URZ ;  /* 0x0000000a041072a5 */ /* 0x000fe4000f8e00ff */
[----:B------:R-:W-:-:S02]  /*25d0*/  UISETP.GE.OR UP0, UPT, UR7, UR12, UP0 ;  /* 0x0000000c0700728c */ /* 0x000fc40008706670 */
        /* <DEDUP_REMOVED lines=19> */
.L_x_40:
[----:B------:R-:W2:Y:S02]  /*2710*/  LDCU UR4, c[0x0][0xb30] ;  /* 0x00016600ff0477ac */ /* 0x000ea40008000800 */
[----:B--2---:R-:W-:-:S09]  /*2720*/  UISETP.NE.AND UP0, UPT, UR4, 0x1, UPT ;  /* 0x000000010400788c */ /* 0x004fd2000bf05270 */
[----:B------:R-:W-:Y:S05]  /*2730*/  BRA.U UP0, `(.L_x_41) ;  /* 0x0000000100447547 */ /* 0x000fea000b800000 */
[----:B------:R-:W2:Y:S01]  /*2740*/  LDCU.128 UR12, c[0x0][0xb10] ;  /* 0x00016200ff0c77ac */ /* 0x000ea20008000c00 */
[----:B------:R-:W3:Y:S01]  /*2750*/  LDCU UR16, c[0x0][0xb0c] ;  /* 0x00016180ff1077ac */ /* 0x000ee20008000800 */
[----:B------:R-:W4:Y:S01]  /*2760*/  LDCU UR17, c[0x0][0xb20] ;  /* 0x00016400ff1177ac */ /* 0x000f220008000800 */
[----:B--2---:R-:W-:Y:S02]  /*2770*/  UIMAD.WIDE.U32 UR10, UR37, UR12, URZ ;  /* 0x0000000c250a72a5 */ /* 0x004fe4000f8e00ff */
[----:B------:R-:W-:Y:S02]  /*2780*/  UIMAD.WIDE.U32 UR8, UR29, UR15, URZ ;  /* 0x0000000f1d0872a5 */ /* 0x000fe4000f8e00ff */
[----:B---3--:R-:W-:Y:S02]  /*2790*/  UISETP.NE.AND UP2, UPT, UR16, 0x1, UPT ;  /* 0x000000011000788c */ /* 0x008fe4000bf45270 */
[----:B------:R-:W-:Y:S01]  /*27a0*/  UISETP.NE.AND UP0, UPT, UR14, 0x1, UPT ;  /* 0x000000010e00788c */ /* 0x000fe2000bf05270 */
[----:B------:R-:W-:-:S02]  /*27b0*/  UMOV UR7, UR11 ;  /* 0x0000000b00077c82 */ /* 0x000fc40008000000 */
[----:B------:R-:W-:Y:S01]  /*27c0*/  UMOV UR4, UR9 ;  /* 0x0000000900047c82 */ /* 0x000fe20008000000 */
[----:B------:R-:W-:Y:S02]  /*27d0*/  USHF.R.U32.HI UR7, URZ, UR13, UR7 ;  /* 0x0000000dff077299 */ /* 0x000fe40008011607 */
[----:B----4-:R-:W-:Y:S02]  /*27e0*/  USHF.R.U32.HI UR4, URZ, UR17, UR4 ;  /* 0x00000011ff047299 */ /* 0x010fe40008011604 */
[----:B------:R-:W-:Y:S02]  /*27f0*/  USEL UR7, UR37, UR7, !UP2 ;  /* 0x0000000725077287 */ /* 0x000fe4000d000000 */
[----:B------:R-:W-:-:S04]  /*2800*/  USEL UR4, UR29, UR4, !UP0 ;  /* 0x000000041d047287 */ /* 0x000fc8000c000000 */
[----:B------:R-:W-:Y:S02]  /*2810*/  UIADD3 UR8, UPT, UPT, UR7, -UR4, URZ ;  /* 0x8000000407087290 */ /* 0x000fe4000fffe0ff */
[----:B------:R-:W-:Y:S02]  /*2820*/  UIADD3 UR4, UPT, UPT, -UR7, UR4, URZ ;  /* 0x0000000407047290 */ /* 0x000fe4000fffe1ff */
[----:B------:R-:W-:Y:S02]  /*2830*/  UIMAD UR29, UR8, UR14, UR29 ;  /* 0x0000000e081d72a4 */ /* 0x000fe4000f8e021d */
[----:B------:R-:W-:-:S12]  /*2840*/  UIMAD UR37, UR4, UR16, UR37 ;  /* 0x00000010042572a4 */ /* 0x000fd8000f8e0225 */
.L_x_41:
[----:B------:R-:W-:Y:S01]  /*2850*/  VIADD R11, R11, 0x1 ;  /* 0x000000010b0b7836 */ /* 0x000fe20000000000 */
[----:B------:R-:W-:Y:S01]  /*2860*/  R2UR UR4, R78 ;  /* 0x000000004e0472ca */ /* 0x000fe200000e0000 */
[----:B------:R-:W-:Y:S01]  /*2870*/  UIADD3 UR30, UPT, UPT, UR29, UR63, URZ ;  /* 0x0000003f1d1e7290 */ /* 0x000fe2000fffe0ff */
[----:B------:R-:W-:Y:S02]  /*2880*/  PLOP3.LUT P1, PT, PT, PT, PT, 0x80, 0x8 ;  /* 0x000000000008781c */ /* 0x000fe40003f2f070 */
[----:B------:R-:W-:-:S04]  /*2890*/  ISETP.NE.AND P0, PT, R11, 0x2, PT ;  /* 0x000000020b00780c */ /* 0x000fc80003f05270 */
[----:B-1----:R-:W-:Y:S02]  /*28a0*/  SEL R0, RZ, 0x1, P0 ;  /* 0x00000001ff007807 */ /* 0x002fe40000000000 */
[----:B------:R-:W-:Y:S02]  /*28b0*/  SEL R11, R11, RZ, P0 ;  /* 0x000000ff0b0b7207 */ /* 0x000fe40000000000 */
[----:B------:R-:W-:Y:S01]  /*28c0*/  LOP3.LUT R10, R10, R0, RZ, 0x3c, !PT ;  /* 0x000000000a0a7212 */ /* 0x000fe200078e3cff */
[----:B------:R-:W-:Y:S01]  /*28d0*/  UIADD3 UR20, UPT, UPT, UR37, UR4, URZ ;  /* 0x0000000425147290 */ /* 0x000fe2000fffe0ff */
[----:B------:R-:W-:Y:S11]  /*28e0*/  BRA.U UP1, `(.L_x_42) ;  /* 0xfffffff101287547 */ /* 0x000ff6000b83ffff */
[----:B------:R-:W-:Y:S01]  /*28f0*/  UIADD3 UR6, UPT, UPT, UR6, 0x18, URZ ;  /* 0x0000001806067890 */ /* 0x000fe2000fffe0ff */
[----:B------:R-:W-:-:S03]  /*2900*/  SHF.L.U32 R2, R12, 0x1f, RZ ;  /* 0x0000001f0c027819 */ /* 0x000fc600000006ff */
[----:B------:R-:W-:-:S09]  /*2910*/  ULEA UR4, UR5, UR6, 0x3 ;  /* 0x0000000605047291 */ /* 0x000fd2000f8e18ff */
[----:B------:R-:W1:Y:S02]  /*2920*/  SYNCS.PHASECHK.TRANS64.TRYWAIT P0, [UR4], R2 ;  /* 0x00000002ff0075a7 */ /* 0x000e640008001104 */
[----:B-1----:R-:W-:Y:S05]  /*2930*/  @!P0 BRA `(.L_x_43) ;  /* 0x0000007400bc8947 */ /* 0x002fea0003800000 */
.L_x_147:
[----:B------:R-:W-:-:S04]  /*2940*/  UIADD3 UR4, UPT, UPT, UR5, 0x1, URZ ;  /* 0x0000000105047890 */ /* 0x000fc8000fffe0ff */
[----:B------:R-:W-:-:S04]  /*2950*/  UISETP.NE.AND UP0, UPT, UR4, 0x3, UPT ;  /* 0x000000030400788c */ /* 0x000fc8000bf05270 */
[----:B------:R-:W-:Y:S02]  /*2960*/  USEL UR7, URZ, 0x1, UP0 ;  /* 0x00000001ff077887 */ /* 0x000fe40008000000 */
[----:B------:R-:W-:-:S04]  /*2970*/  USEL UR4, UR4, URZ, UP0 ;  /* 0x000000ff04047287 */ /* 0x000fc80008000000 */
[----:B------:R-:W-:Y:S01]  /*2980*/  ULEA UR5, UR4, UR6, 0x3 ;  /* 0x0000000604057291 */ /* 0x000fe2000f8e18ff */
[----:B------:R-:W-:-:S04]  /*2990*/  LOP3.LUT R12, R12, UR7, RZ, 0x3c, !PT ;  /* 0x000000070c0c7c12 */ /* 0x000fc8000f8e3cff */
[----:B-1----:R-:W-:-:S04]  /*29a0*/  SHF.L.U32 R2, R12, 0x1f, RZ ;  /* 0x0000001f0c027819 */ /* 0x002fc800000006ff */
[----:B------:R-:W1:Y:S02]  /*29b0*/  SYNCS.PHASECHK.TRANS64.TRYWAIT P0, [UR5], R2 ;  /* 0x00000002ff0075a7 */ /* 0x000e640008001105 */
[----:B-1----:R-:W-:Y:S05]  /*29c0*/  @!P0 BRA `(.L_x_44) ;  /* 0x0000007400b08947 */ /* 0x002fea0003800000 */
.L_x_149:
[----:B------:R-:W-:-:S04]  /*29d0*/  UIADD3 UR4, UPT, UPT, UR4, 0x1, URZ ;  /* 0x0000000104047890 */ /* 0x000fc8000fffe0ff */
[----:B------:R-:W-:-:S04]  /*29e0*/  UISETP.NE.AND UP0, UPT, UR4, 0x3, UPT ;  /* 0x000000030400788c */ /* 0x000fc8000bf05270 */
[----:B------:R-:W-:Y:S02]  /*29f0*/  USEL UR5, URZ, 0x1, UP0 ;  /* 0x00000001ff057887 */ /* 0x000fe40008000000 */
[----:B------:R-:W-:-:S04]  /*2a00*/  USEL UR4, UR4, URZ, UP0 ;  /* 0x000000ff04047287 */ /* 0x000fc80008000000 */
[----:B------:R-:W-:Y:S01]  /*2a10*/  ULEA UR4, UR4, UR6, 0x3 ;  /* 0x0000000604047291 */ /* 0x000fe2000f8e18ff */
[----:B-1----:R-:W-:-:S04]  /*2a20*/  LOP3.LUT R2, R12, UR5, RZ, 0x3c, !PT ;  /* 0x000000050c027c12 */ /* 0x002fc8000f8e3cff */
[----:B------:R-:W-:Y:S01]  /*2a30*/  SHF.L.U32 R2, R2, 0x1f, RZ ;  /* 0x0000001f02027819 */ /* 0x000fe200000006ff */
[----:B------:R-:W-:-:S07]  /*2a40*/  IMAD.U32 R0, RZ, RZ, UR4 ;  /* 0x00000004ff007e24 */ /* 0x000fce000f8e00ff */
.L_x_45:
[----:B-1----:R1:W2:Y:S02]  /*2a50*/  SYNCS.PHASECHK.TRANS64.TRYWAIT P0, [R0+URZ], R2 ;  /* 0x00000002000075a7 */ /* 0x0022a400080011ff */
[----:B--2---:R-:W-:Y:S05]  /*2a60*/  @!P0 NANOSLEEP.SYNCS 0x989680 ;  /* 0x009896800000895d */ /* 0x004fea0003900000 */
[----:B------:R-:W2:Y:S02]  /*2a70*/  @!P0 SYNCS.PHASECHK.TRANS64 P0, [R0+URZ], R2 ;  /* 0x00000002000085a7 */ /* 0x000ea400080010ff */
[----:B--2---:R-:W-:Y:S05]  /*2a80*/  @P0 EXIT ;  /* 0x000000000000094d */ /* 0x004fea0003800000 */
[----:B------:R-:W-:Y:S05]  /*2a90*/  BRA `(.L_x_45) ;  /* 0xfffffffc00ec7947 */ /* 0x000fea000383ffff */
.L_x_22:
[----:B------:R-:W-:-:S04]  /*2aa0*/  UISETP.NE.AND UP0, UPT, UR46, URZ, UPT ;  /* 0x000000ff2e00728c */ /* 0x000fc8000bf05270 */
[----:B------:R-:W-:-:S09]  /*2ab0*/  UISETP.NE.OR UP0, UPT, UR18, 0x1, UP0 ;  /* 0x000000011200788c */ /* 0x000fd20008705670 */
[----:B------:R-:W-:Y:S05]  /*2ac0*/  BRA.U UP0, `(.L_x_46) ;  /* 0x0000000500487547 */ /* 0x000fea000b800000 */
[----:B------:R-:W-:Y:S01]  /*2ad0*/  ISETP.GE.U32.AND P2, PT, R0, 0x4, PT ;  /* 0x000000040000780c */ /* 0x000fe20003f46070 */
[----:B------:R-:W-:Y:S01]  /*2ae0*/  IMAD.MOV.U32 R12, RZ, RZ, 0x1 ;  /* 0x00000001ff0c7424 */ /* 0x000fe200078e00ff */
[----:B------:R-:W-:Y:S02]  /*2af0*/  CS2R R10, SRZ ;  /* 0x00000000000a7805 */ /* 0x000fe4000001ff00 */
[----:B------:R-:W-:Y:S01]  /*2b00*/  CS2R R8, SRZ ;  /* 0x0000000000087805 */ /* 0x000fe2000001ff00 */
[----:B------:R-:W-:Y:S01]  /*2b10*/  UMOV UR6, 0x400 ;  /* 0x0000040000067882 */ /* 0x000fe20000000000 */
[----:B------:R-:W-:Y:S01]  /*2b20*/  UMOV UR5, URZ ;  /* 0x000000ff00057c82 */ /* 0x000fe20008000000 */
[----:B------:R-:W-:-:S12]  /*2b30*/  ULEA UR6, UR46, UR6, 0x18 ;  /* 0x000000062e067291 */ /* 0x000fd8000f8ec0ff */
.L_x_50:
[----:B------:R-:W-:Y:S02]  /*2b40*/  LEA R2, R8, UR6, 0x3 ;  /* 0x0000000608027c11 */ /* 0x000fe4000f8e18ff */
[----:B------:R-:W-:-:S03]  /*2b50*/  SHF.L.U32 R4, R9, 0x1f, RZ ;  /* 0x0000001f09047819 */ /* 0x000fc600000006ff */
[----:B------:R-:W-:Y:S01]  /*2b60*/  VIADD R5, R2, 0xf0 ;  /* 0x000000f002057836 */ /* 0x000fe20000000000 */
[----:B------:R-:W1:Y:S02]  /*2b70*/  SYNCS.PHASECHK.TRANS64.TRYWAIT P0, [R2+URZ+0xe0], R4 ;  /* 0x0000e004020075a7 */ /* 0x000e6400080011ff */
[----:B-1----:R-:W-:Y:S05]  /*2b80*/  @!P0 BRA `(.L_x_47) ;  /* 0x0000007400588947 */ /* 0x002fea0003800000 */
.L_x_150:
[----:B------:R-:W-:Y:S01]  /*2b90*/  ULEA UR4, UR5, UR6, 0x3 ;  /* 0x0000000605047291 */ /* 0x000fe2000f8e18ff */
[----:B-1----:R-:W-:Y:S01]  /*2ba0*/  PRMT R2, RZ, 0x654, R5 ;  /* 0x00000654ff027816 */ /* 0x002fe20000000005 */
[----:B------:R-:W-:Y:S01]  /*2bb0*/  @!P2 IMAD.MOV.U32 R4, RZ, RZ, 0x10 ;  /* 0x00000010ff04a424 */ /* 0x000fe200078e00ff */
[----:B------:R-:W-:Y:S01]  /*2bc0*/  SHF.L.U32 R5, R12, 0x1f, RZ ;  /* 0x0000001f0c057819 */ /* 0x000fe200000006ff */
[----:B------:R-:W-:Y:S01]  /*2bd0*/  UIADD3 UR7, UPT, UPT, UR4, 0x80, URZ ;  /* 0x0000008004077890 */ /* 0x000fe2000fffe0ff */
[----:B------:R1:W-:Y:S05]  /*2be0*/  SYNCS.ARRIVE.TRANS64.RED.A1T0 RZ, [R2+URZ], RZ ;  /* 0x000000ff02ff79a7 */ /* 0x0003ea00081004ff */
[----:B------:R-:W-:Y:S01]  /*2bf0*/  IMAD.U32 R6, RZ, RZ, UR7 ;  /* 0x00000007ff067e24 */ /* 0x000fe2000f8e00ff */
[----:B------:R-:W2:Y:S04]  /*2c00*/  SYNCS.PHASECHK.TRANS64.TRYWAIT P0, [UR4+0x90], R5 ;  /* 0x00009005ff0075a7 */ /* 0x000ea80008001104 */
[----:B------:R-:W-:Y:S01]  /*2c10*/  PRMT R6, R0, 0x654, R6 ;  /* 0x0000065400067816 */ /* 0x000fe20000000006 */
[----:B-12---:R-:W-:Y:S06]  /*2c20*/  @!P0 BRA `(.L_x_48) ;  /* 0x0000007400448947 */ /* 0x006fec0003800000 */
.L_x_152:
[----:B------:R-:W-:Y:S01]  /*2c30*/  ULEA UR8, UR5, UR6, 0x4 ;  /* 0x0000000605087291 */ /* 0x000fe2000f8e20ff */
[----:B------:R-:W-:Y:S01]  /*2c40*/  SEL R3, R6, R3, !P2 ;  /* 0x0000000306037207 */ /* 0x000fe20005000000 */
[----:B------:R-:W-:Y:S01]  /*2c50*/  UIADD3 UR9, UPT, UPT, UR4, 0x80, URZ ;  /* 0x0000008004097890 */ /* 0x000fe2000fffe0ff */
[----:B-1----:R-:W-:Y:S01]  /*2c60*/  LEA R2, R11, UR6, 0x3 ;  /* 0x000000060b027c11 */ /* 0x002fe2000f8e18ff */
[----:B------:R-:W-:Y:S01]  /*2c70*/  UIADD3 UR8, UPT, UPT, UR8, 0x110, URZ ;  /* 0x0000011008087890 */ /* 0x000fe2000fffe0ff */
[----:B------:R1:W-:Y:S01]  /*2c80*/  @!P2 SYNCS.ARRIVE.TRANS64.RED RZ, [R3+URZ], R4 ;  /* 0x0000000403ffa9a7 */ /* 0x0003e200080004ff */
[----:B------:R-:W-:Y:S01]  /*2c90*/  UIADD3 UR4, UPT, UPT, UR5, 0x1, URZ ;  /* 0x0000000105047890 */ /* 0x000fe2000fffe0ff */
[----:B------:R-:W-:-:S03]  /*2ca0*/  VIADD R8, R8, 0x1 ;  /* 0x0000000108087836 */ /* 0x000fc60000000000 */
[----:B------:R-:W-:Y:S02]  /*2cb0*/  UISETP.NE.AND UP0, UPT, UR4, 0x2, UPT ;  /* 0x000000020400788c */ /* 0x000fe4000bf05270 */
[----:B------:R-:W-:Y:S01]  /*2cc0*/  ISETP.NE.AND P0, PT, R8, 0x2, PT ;  /* 0x000000020800780c */ /* 0x000fe20003f05270 */
[----:B------:R-:W-:Y:S06]  /*2cd0*/  UGETNEXTWORKID.BROADCAST [UR8], [UR9] ;  /* 0x00000000080073ca */ /* 0x000fec0008000100 */
[----:B------:R-:W-:Y:S02]  /*2ce0*/  USEL UR7, URZ, 0x1, UP0 ;  /* 0x00000001ff077887 */ /* 0x000fe40008000000 */
[----:B------:R-:W-:-:S04]  /*2cf0*/  USEL UR5, UR4, URZ, UP0 ;  /* 0x000000ff04057287 */ /* 0x000fc80008000000 */
[----:B------:R-:W-:Y:S02]  /*2d00*/  LOP3.LUT R12, R12, UR7, RZ, 0x3c, !PT ;  /* 0x000000070c0c7c12 */ /* 0x000fe4000f8e3cff */
[----:B-1----:R-:W-:-:S04]  /*2d10*/  SHF.L.U32 R4, R10, 0x1f, RZ ;  /* 0x0000001f0a047819 */ /* 0x002fc800000006ff */
[----:B------:R-:W1:Y:S02]  /*2d20*/  SYNCS.PHASECHK.TRANS64.TRYWAIT P1, [R2+URZ+0x80], R4 ;  /* 0x00008004020075a7 */ /* 0x000e6400080211ff */
[----:B-1----:R-:W-:Y:S05]  /*2d30*/  @!P1 BRA `(.L_x_49) ;  /* 0x0000007400189947 */ /* 0x002fea0003800000 */
.L_x_153:
[C---:B-1----:R-:W-:Y:S01]  /*2d40*/  LEA R4, R11.reuse, UR6, 0x4 ;  /* 0x000000060b047c11 */ /* 0x042fe2000f8e20ff */
[----:B------:R-:W-:Y:S01]  /*2d50*/  VIADD R2, R2, 0x90 ;  /* 0x0000009002027836 */ /* 0x000fe20000000000 */
[----:B------:R-:W-:Y:S01]  /*2d60*/  SEL R8, R8, RZ, P0 ;  /* 0x000000ff08087207 */ /* 0x000fe20000000000 */
[----:B------:R-:W-:-:S03]  /*2d70*/  VIADD R11, R11, 0x1 ;  /* 0x000000010b0b7836 */ /* 0x000fc60000000000 */
[----:B------:R-:W1:Y:S01]  /*2d80*/  LDS.128 R4, [R4+0x110] ;  /* 0x0001100004047984 */ /* 0x000e620000000c00 */
[----:B------:R-:W-:Y:S02]  /*2d90*/  PRMT R2, RZ, 0x654, R2 ;  /* 0x00000654ff027816 */ /* 0x000fe40000000002 */
[C---:B------:R-:W-:Y:S01]  /*2da0*/  ISETP.NE.AND P1, PT, R11.reuse, 0x2, PT ;  /* 0x000000020b00780c */ /* 0x040fe20003f25270 */
[----:B------:R-:W-:Y:S01]  /*2db0*/  @!PT LDS RZ, [RZ] ;  /* 0x00000000fffff984 */ /* 0x000fe20000000800 */
[----:B------:R-:W-:Y:S01]  /*2dc0*/  @!PT LDS RZ, [RZ] ;  /* 0x00000000fffff984 */ /* 0x000fe20000000800 */
[----:B------:R-:W-:Y:S01]  /*2dd0*/  @!PT LDS RZ, [RZ] ;  /* 0x00000000fffff984 */ /* 0x000fe20000000800 */
[----:B------:R-:W-:Y:S01]  /*2de0*/  @!PT LDS RZ, [RZ] ;  /* 0x00000000fffff984 */ /* 0x000fe20000000800 */
[----:B------:R2:W-:Y:S06]  /*2df0*/  MEMBAR.ALL.CTA ;  /* 0x0000000000007992 */ /* 0x0005ec0000008000 */
[----:B--2---:R-:W2:Y:S01]  /*2e00*/  FENCE.VIEW.ASYNC.S ;  /* 0x00000000000073c6 */ /* 0x004ea20000000000 */
[----:B------:R-:W-:Y:S01]  /*2e10*/  SEL R11, R11, RZ, P1 ;  /* 0x000000ff0b0b7207 */ /* 0x000fe20000800000 */
[----:B--2---:R2:W-:Y:S01]  /*2e20*/  SYNCS.ARRIVE.TRANS64.RED.A1T0 RZ, [R2+URZ], RZ ;  /* 0x000000ff02ff79a7 */ /* 0x0045e200081004ff */
[----:B-1----:R-:W-:-:S02]  /*2e30*/  LOP3.LUT P3, RZ, R6, 0x1, RZ, 0xc0, !PT ;  /* 0x0000000106ff7812 */ /* 0x002fc4000786c0ff */
[----:B------:R-:W-:-:S04]  /*2e40*/  SEL R4, RZ, 0x1, P1 ;  /* 0x00000001ff047807 */ /* 0x000fc80000800000 */
[----:B------:R-:W-:Y:S02]  /*2e50*/  LOP3.LUT R10, R10, R4, RZ, 0x3c, !PT ;  /* 0x000000040a0a7212 */ /* 0x000fe400078e3cff */
[----:B--2---:R-:W-:-:S04]  /*2e60*/  SEL R2, RZ, 0x1, P0 ;  /* 0x00000001ff027807 */ /* 0x004fc80000000000 */
[----:B------:R-:W-:Y:S01]  /*2e70*/  LOP3.LUT R9, R9, R2, RZ, 0x3c, !PT ;  /* 0x0000000209097212 */ /* 0x000fe200078e3cff */
[----:B------:R-:W-:Y:S06]  /*2e80*/  @P3 BRA `(.L_x_50) ;  /* 0xfffffffc002c3947 */ /* 0x000fec000383ffff */
[----:B------:R-:W-:Y:S01]  /*2e90*/  ULEA UR4, UR5, UR6, 0x3 ;  /* 0x0000000605047291 */ /* 0x000fe2000f8e18ff */
[----:B------:R-:W-:-:S08]  /*2ea0*/  SHF.L.U32 R2, R12, 0x1f, RZ ;  /* 0x0000001f0c027819 */ /* 0x000fd000000006ff */
[----:B------:R-:W1:Y:S02]  /*2eb0*/  SYNCS.PHASECHK.TRANS64 P0, [UR4+0x90], R2 ;  /* 0x00009002ff0075a7 */ /* 0x000e640008001004 */
[----:B-1----:R-:W-:Y:S05]  /*2ec0*/  @P0 BRA `(.L_x_51) ;  /* 0x0000000000080947 */ /* 0x002fea0003800000 */
[----:B------:R-:W1:Y:S02]  /*2ed0*/  SYNCS.PHASECHK.TRANS64.TRYWAIT P0, [UR4+0x90], R2 ;  /* 0x00009002ff0075a7 */ /* 0x000e640008001104 */
[----:B-1----:R-:W-:Y:S05]  /*2ee0*/  @!P0 BRA `(.L_x_52) ;  /* 0x0000007000c08947 */ /* 0x002fea0003800000 */
.L_x_51:
[----:B------:R-:W-:-:S04]  /*2ef0*/  UIADD3 UR7, UPT, UPT, UR5, 0x1, URZ ;  /* 0x0000000105077890 */ /* 0x000fc8000fffe0ff */
[----:B------:R-:W-:-:S04]  /*2f00*/  UISETP.NE.AND UP0, UPT, UR7, 0x2, UPT ;  /* 0x000000020700788c */ /* 0x000fc8000bf05270 */
[----:B------:R-:W-:Y:S02]  /*2f10*/  USEL UR8, URZ, 0x1, UP0 ;  /* 0x00000001ff087887 */ /* 0x000fe40008000000 */
[----:B------:R-:W-:-:S04]  /*2f20*/  USEL UR7, UR7, URZ, UP0 ;  /* 0x000000ff07077287 */ /* 0x000fc80008000000 */
[----:B------:R-:W-:Y:S01]  /*2f30*/  ULEA UR7, UR7, UR6, 0x3 ;  /* 0x0000000607077291 */ /* 0x000fe2000f8e18ff */
[----:B-1----:R-:W-:-:S04]  /*2f40*/  LOP3.LUT R2, R12, UR8, RZ, 0x3c, !PT ;  /* 0x000000080c027c12 */ /* 0x002fc8000f8e3cff */
[----:B------:R-:W-:-:S04]  /*2f50*/  SHF.L.U32 R0, R2, 0x1f, RZ ;  /* 0x0000001f02007819 */ /* 0x000fc800000006ff */
[----:B------:R-:W1:Y:S02]  /*2f60*/  SYNCS.PHASECHK.TRANS64 P0, [UR7+0x90], R0 ;  /* 0x00009000ff0075a7 */ /* 0x000e640008001007 */
[----:B-1----:R-:W-:Y:S05]  /*2f70*/  @P0 EXIT ;  /* 0x000000000000094d */ /* 0x002fea0003800000 */
[----:B------:R-:W-:Y:S02]  /*2f80*/  SHF.L.U32 R2, R2, 0x1f, RZ ;  /* 0x0000001f02027819 */ /* 0x000fe400000006ff */
[----:B------:R-:W-:-:S07]  /*2f90*/  MOV R0, UR7 ;  /* 0x0000000700007c02 */ /* 0x000fce0008000f00 */
.L_x_53:
[----:B-1----:R1:W2:Y:S02]  /*2fa0*/  SYNCS.PHASECHK.TRANS64.TRYWAIT P0, [R0+URZ+0x90], R2 ;  /* 0x00009002000075a7 */ /* 0x0022a400080011ff */
[----:B--2---:R-:W-:Y:S05]  /*2fb0*/  @!P0 NANOSLEEP.SYNCS 0x989680 ;  /* 0x009896800000895d */ /* 0x004fea0003900000 */
[----:B------:R-:W2:Y:S02]  /*2fc0*/  @!P0 SYNCS.PHASECHK.TRANS64 P0, [R0+URZ+0x90], R2 ;  /* 0x00009002000085a7 */ /* 0x000ea400080010ff */
[----:B--2---:R-:W-:Y:S05]  /*2fd0*/  @P0 EXIT ;  /* 0x000000000000094d */ /* 0x004fea0003800000 */
[----:B------:R-:W-:Y:S05]  /*2fe0*/  BRA `(.L_x_53) ;  /* 0xfffffffc00ec7947 */ /* 0x000fea000383ffff */
.L_x_46:
[----:B------:R-:W-:Y:S05]  /*2ff0*/  BRA.U UP4, `(.L_x_54) ;  /* 0x0000001104d87547 */ /* 0x000fea000b800000 */
[----:B------:R-:W-:Y:S01]  /*3000*/  UMOV UR4, 0x40 ;  /* 0x0000004000047882 */ /* 0x000fe20000000000 */
[----:B------:R-:W-:Y:S01]  /*3010*/  NOP ;  /* 0x0000000000007918 */ /* 0x000fe20000000000 */
[----:B------:R-:W-:Y:S01]  /*3020*/  ULEA UR5, UR46, UR4, 0x18 ;  /* 0x000000042e057291 */ /* 0x000fe2000f8ec0ff */
[----:B------:R-:W-:Y:S02]  /*3030*/  UMOV UR6, 0x400 ;  /* 0x0000040000067882 */ /* 0x000fe40000000000 */
[----:B------:R-:W-:-:S06]  /*3040*/  ULEA UR6, UR46, UR6, 0x18 ;  /* 0x000000062e067291 */ /* 0x000fcc000f8ec0ff */
[----:B------:R-:W1:Y:S02]  /*3050*/  LDS.U8 R0, [UR5+0x1c] ;  /* 0x00001c05ff007984 */ /* 0x000e640008000000 */
[----:B-1----:R-:W-:-:S13]  /*3060*/  ISETP.NE.AND P0, PT, R0, RZ, PT ;  /* 0x000000ff0000720c */ /* 0x002fda0003f05270 */
[----:B------:R-:W-:Y:S05]  /*3070*/  @P0 BRA `(.L_x_55) ;  /* 0x0000000400080947 */ /* 0x000fea0003800000 */
[----:B------:R-:W-:Y:S02]  /*3080*/  UISETP.NE.U32.AND UP1, UPT, UR47, 0x1, UPT ;  /* 0x000000012f00788c */ /* 0x000fe4000bf25070 */
[----:B------:R-:W-:-:S07]  /*3090*/  UIADD3 UR7, UPT, UPT, UR5, 0x8, URZ ;  /* 0x0000000805077890 */ /* 0x000fce000fffe0ff */
[----:B------:R-:W-:Y:S05]  /*30a0*/  BRA.U !UP1, `(.L_x_56) ;  /* 0x00000001099c7547 */ /* 0x000fea000b800000 */
[----:B------:R-:W-:Y:S01]  /*30b0*/  ELECT P0, URZ, PT ;  /* 0x0000000000ff782f */ /* 0x000fe20003800000 */
[----:B------:R-:W-:-:S12]  /*30c0*/  BSSY B0, `(.L_x_56) ;  /* 0x0000025000007945 */ /* 0x000fd80003800000 */
[----:B------:R-:W-:Y:S05]  /*30d0*/  @!P0 BRA `(.L_x_57) ;  /* 0x00000000008c8947 */ /* 0x000fea0003800000 */
[----:B------:R-:W-:-:S05]  /*30e0*/  UMOV UR4, 0x10 ;  /* 0x0000001000047882 */ /* 0x000fca0000000000 */
[----:B------:R-:W-:Y:S04]  /*30f0*/  DEPBAR.LE SB1, 0x36 ;  /* 0x00009d800000791a */ /* 0x000fe80000000000 */
[----:B------:R-:W1:Y:S02]  /*3100*/  UTCATOMSWS.2CTA.FIND_AND_SET.ALIGN UP0, UR4, UR4 ;  /* 0x00000004000475e3 */ /* 0x000e640008200800 */
[----:B-1----:R-:W-:Y:S01]  /*3110*/  MOV R10, UR4 ;  /* 0x00000004000a7c02 */ /* 0x002fe20008000f00 */
[----:B------:R-:W-:Y:S06]  /*3120*/  BRA.U UP0, `(.L_x_58) ;  /* 0x0000000100187547 */ /* 0x000fec000b800000 */
.L_x_59:
[----:B------:R-:W-:Y:S05]  /*3130*/  NANOSLEEP 0x64 ;  /* 0x000000640000795d */ /* 0x000fea0003800000 */
[----:B------:R-:W-:-:S05]  /*3140*/  UMOV UR4, 0x10 ;  /* 0x0000001000047882 */ /* 0x000fca0000000000 */
[----:B------:R-:W-:Y:S04]  /*3150*/  DEPBAR.LE SB1, 0x36 ;  /* 0x00009d800000791a */ /* 0x000fe80000000000 */
[----:B------:R-:W1:Y:S02]  /*3160*/  UTCATOMSWS.2CTA.FIND_AND_SET.ALIGN UP0, UR4, UR4 ;  /* 0x00000004000475e3 */ /* 0x000e640008200800 */
[----:B-1----:R-:W-:Y:S01]  /*3170*/  MOV R10, UR4 ;  /* 0x00000004000a7c02 */ /* 0x002fe20008000f00 */
[----:B------:R-:W-:Y:S05]  /*3180*/  BRA.U !UP0, `(.L_x_59) ;  /* 0xfffffffd08e87547 */ /* 0x000fea000b83ffff */
.L_x_58:
[----:B------:R-:W1:Y:S01]  /*3190*/  LDS R6, [UR5+0x10] ;  /* 0x00001005ff067984 */ /* 0x000e620008000800 */
[----:B------:R-:W-:Y:S01]  /*31a0*/  IMAD.U32 R0, RZ, RZ, UR6 ;  /* 0x00000006ff007e24 */ /* 0x000fe2000f8e00ff */
[----:B------:R-:W-:-:S03]  /*31b0*/  MOV R4, UR48 ;  /* 0x0000003000047c02 */ /* 0x000fc60008000f00 */
[----:B------:R-:W-:Y:S01]  /*31c0*/  VIADD R0, R0, 0x130 ;  /* 0x0000013000007836 */ /* 0x000fe20000000000 */
[----:B-1----:R-:W-:-:S04]  /*31d0*/  SHF.L.U32 R6, R6, 0x1f, RZ ;  /* 0x0000001f06067819 */ /* 0x002fc800000006ff */
[----:B------:R-:W1:Y:S02]  /*31e0*/  SYNCS.PHASECHK.TRANS64.TRYWAIT P0, [UR5+0x8], R6 ;  /* 0x00000806ff0075a7 */ /* 0x000e640008001105 */
[----:B-1----:R-:W-:Y:S05]  /*31f0*/  @P0 BRA `(.L_x_60) ;  /* 0x0000000000080947 */ /* 0x002fea0003800000 */
[----:B------:R-:W1:Y:S02]  /*3200*/  SYNCS.PHASECHK.TRANS64.TRYWAIT P0, [UR5+0x8], R6 ;  /* 0x00000806ff0075a7 */ /* 0x000e640008001105 */
[----:B-1----:R-:W-:Y:S05]  /*3210*/  @!P0 BRA `(.L_x_61) ;  /* 0x00000070000c8947 */ /* 0x002fea0003800000 */
.L_x_60:
[----:B------:R-:W-:Y:S01]  /*3220*/  PRMT R4, R4, 0x654, R0 ;  /* 0x0000065404047816 */ /* 0x000fe20000000000 */
[----:B------:R-:W-:Y:S01]  /*3230*/  HFMA2 R0, -RZ, RZ, 0, 5.9604644775390625e-08 ;  /* 0x00000001ff007431 */ /* 0x000fe200000001ff */
[----:B------:R-:W-:Y:S01]  /*3240*/  UPRMT UR4, UR48, 0x654, UR7 ;  /* 0x0000065430047896 */ /* 0x000fe20008000007 */
[----:B------:R-:W-:Y:S02]  /*3250*/  IMAD.MOV.U32 R8, RZ, RZ, 0xffff ;  /* 0x0000ffffff087424 */ /* 0x000fe400078e00ff */
[----:B-1----:R-:W-:Y:S02]  /*3260*/  IMAD.MOV.U32 R6, RZ, RZ, 0x4 ;  /* 0x00000004ff067424 */ /* 0x002fe400078e00ff */
[----:B------:R-:W-:Y:S01]  /*3270*/  IMAD.SHL.U32 R9, R10, 0x20, RZ ;  /* 0x000000200a097824 */ /* 0x000fe200078e00ff */
[----:B------:R-:W-:Y:S02]  /*3280*/  MOV R5, UR4 ;  /* 0x0000000400057c02 */ /* 0x000fe40008000f00 */
[-C--:B------:R-:W-:Y:S01]  /*3290*/  SHF.L.U32 R8, R8, R10.reuse, RZ ;  /* 0x0000000a08087219 */ /* 0x080fe200000006ff */
[----:B------:R1:W-:Y:S01]  /*32a0*/  SYNCS.ARRIVE.TRANS64.RED RZ, [UR4], R6 ;  /* 0x00000006ffff79a7 */ /* 0x0003e20008000404 */
[----:B------:R-:W-:Y:S01]  /*32b0*/  SHF.L.U32 R7, R0, R10, RZ ;  /* 0x0000000a00077219 */ /* 0x000fe200000006ff */
[----:B------:R1:W-:Y:S04]  /*32c0*/  STS [UR6+0x130], R9 ;  /* 0x00013009ff007988 */ /* 0x0003e80008000806 */
[----:B------:R1:W-:Y:S04]  /*32d0*/  STAS [R4.64], R10 ;  /* 0x0000000a04007dbd */ /* 0x0003e8000c0008ff */
[----:B------:R1:W-:Y:S04]  /*32e0*/  ATOMS.OR RZ, [UR5+0x14], R8 ;  /* 0x00001408ffff798c */ /* 0x0003e8000b000005 */
[----:B------:R1:W-:Y:S04]  /*32f0*/  ATOMS.OR RZ, [UR5+0x18], R7 ;  /* 0x00001807ffff798c */ /* 0x0003e8000b000005 */
[----:B------:R1:W-:Y:S02]  /*3300*/  ATOMS.XOR RZ, [UR5+0x10], R0 ;  /* 0x00001000ffff798c */ /* 0x0003e4000b800005 */
.L_x_57:
[----:B------:R-:W-:Y:S05]  /*3310*/  BSYNC B0 ;  /* 0x0000000000007941 */ /* 0x000fea0003800000 */
.L_x_56:
[----:B------:R-:W-:Y:S05]  /*3320*/  BRA.U UP1, `(.L_x_62) ;  /* 0x00000001016c7547 */ /* 0x000fea000b800000 */
[----:B------:R-:W-:-:S03]  /*3330*/  UMOV UR4, 0xffffffff ;  /* 0xffffffff00047882 */ /* 0x000fc60000000000 */
[----:B------:R-:W-:Y:S05]  /*3340*/  BRA.DIV UR4, `(.L_x_63) ;  /* 0x0000006e04d87947 */ /* 0x000fea000b800000 */
[----:B------:R-:W-:-:S13]  /*3350*/  ELECT P6, URZ, PT ;  /* 0x0000000000ff782f */ /* 0x000fda00038c0000 */
.L_x_157:
[----:B------:R-:W-:Y:S05]  /*3360*/  @!P6 BRA `(.L_x_62) ;  /* 0x00000000005ce947 */ /* 0x000fea0003800000 */
[----:B-1----:R-:W1:Y:S02]  /*3370*/  LDS R4, [UR5+0x10] ;  /* 0x00001005ff047984 */ /* 0x002e640008000800 */
[----:B-1----:R-:W-:-:S04]  /*3380*/  SHF.L.U32 R4, R4, 0x1f, RZ ;  /* 0x0000001f04047819 */ /* 0x002fc800000006ff */
[----:B------:R-:W1:Y:S02]  /*3390*/  SYNCS.PHASECHK.TRANS64.TRYWAIT P0, [UR5+0x8], R4 ;  /* 0x00000804ff0075a7 */ /* 0x000e640008001105 */
[----:B-1----:R-:W-:Y:S05]  /*33a0*/  @P0 BRA `(.L_x_64) ;  /* 0x0000000000080947 */ /* 0x002fea0003800000 */
[----:B------:R-:W1:Y:S02]  /*33b0*/  SYNCS.PHASECHK.TRANS64.TRYWAIT P0, [UR5+0x8], R4 ;  /* 0x00000804ff0075a7 */ /* 0x000e640008001105 */
[----:B-1----:R-:W-:Y:S05]  /*33c0*/  @!P0 BRA `(.L_x_65) ;  /* 0x0000006c00d88947 */ /* 0x002fea0003800000 */
.L_x_64:
[----:B------:R-:W2:Y:S01]  /*33d0*/  LDS R6, [UR6+0x130] ;  /* 0x00013006ff067984 */ /* 0x000ea20008000800 */
[----:B-1----:R-:W-:Y:S02]  /*33e0*/  HFMA2 R0, -RZ, RZ, 0, 5.9604644775390625e-08 ;  /* 0x00000001ff007431 */ /* 0x002fe400000001ff */
[----:B------:R-:W-:Y:S01]  /*33f0*/  IMAD.MOV.U32 R4, RZ, RZ, 0xffff ;  /* 0x0000ffffff047424 */ /* 0x000fe200078e00ff */
[----:B------:R-:W-:Y:S01]  /*3400*/  UPRMT UR4, UR48, 0x654, UR7 ;  /* 0x0000065430047896 */ /* 0x000fe20008000007 */
[----:B--2---:R-:W-:-:S03]  /*3410*/  IMAD.SHL.U32 R5, R6, 0x20, RZ ;  /* 0x0000002006057824 */ /* 0x004fc600078e00ff */
[-C--:B------:R-:W-:Y:S02]  /*3420*/  SHF.L.U32 R4, R4, R6.reuse, RZ ;  /* 0x0000000604047219 */ /* 0x080fe400000006ff */
[----:B------:R-:W-:Y:S01]  /*3430*/  SHF.L.U32 R6, R0, R6, RZ ;  /* 0x0000000600067219 */ /* 0x000fe200000006ff */
[----:B------:R2:W-:Y:S04]  /*3440*/  STS [UR6+0x130], R5 ;  /* 0x00013005ff007988 */ /* 0x0005e80008000806 */
[----:B------:R2:W-:Y:S04]  /*3450*/  ATOMS.OR RZ, [UR5+0x14], R4 ;  /* 0x00001404ffff798c */ /* 0x0005e8000b000005 */
[----:B------:R2:W-:Y:S01]  /*3460*/  ATOMS.OR RZ, [UR5+0x18], R6 ;  /* 0x00001806ffff798c */ /* 0x0005e2000b000005 */
[----:B------:R-:W-:Y:S03]  /*3470*/  SYNCS.ARRIVE.TRANS64.RED.A1T0 RZ, [UR4], RZ ;  /* 0x000000ffffff79a7 */ /* 0x000fe60008100404 */
[----:B------:R2:W-:Y:S01]  /*3480*/  ATOMS.XOR RZ, [UR5+0x10], R0 ;  /* 0x00001000ffff798c */ /* 0x0005e2000b800005 */
[----:B------:R-:W-:Y:S05]  /*3490*/  BRA `(.L_x_62) ;  /* 0x0000000000107947 */ /* 0x000fea0003800000 */
.L_x_55:
[----:B------:R-:W-:Y:S02]  /*34a0*/  MOV R0, 0xffffffff ;  /* 0xffffffff00007802 */ /* 0x000fe40000000f00 */
[----:B------:R-:W-:-:S03]  /*34b0*/  MOV R4, 0x34e0 ;  /* 0x000034e000047802 */ /* 0x000fc60000000f00 */
[----:B------:R1:W-:Y:S04]  /*34c0*/  STS [UR6+0x130], R0 ;  /* 0x00013000ff007988 */ /* 0x0003e80008000806 */
[----:B-1---5:R-:W-:Y:S05]  /*34d0*/  CALL.REL.NOINC `($__internal_1_$__cuda_sm10x_tcgen05_guardrail_trap_phase_invalid_during_alloc) ;  /* 0x0000007400a87944 */ /* 0x022fea0003c00000 */
.L_x_62:
[----:B------:R-:W-:Y:S05]  /*34e0*/  WARPSYNC.ALL ;  /* 0x0000000000007948 */ /* 0x000fea0003800000 */
[----:B------:R-:W3:Y:S01]  /*34f0*/  S2UR UR4, SR_CgaCtaId ;  /* 0x00000000000479c3 */ /* 0x000ee20000008800 */
[----:B------:R-:W-:Y:S01]  /*3500*/  UMOV UR26, 0x400 ;  /* 0x00000400001a7882 */ /* 0x000fe20000000000 */
[----:B------:R-:W-:-:S06]  /*3510*/  NOP ;  /* 0x0000000000007918 */ /* 0x000fcc0000000000 */
[----:B------:R-:W-:Y:S06]  /*3520*/  BAR.ARV 0x6, 0xa0 ;  /* 0x0182800000007b1d */ /* 0x000fec0000002000 */
[----:B------:R-:W4:Y:S01]  /*3530*/  LDCU UR6, c[0x0][0x38c] ;  /* 0x00007180ff0677ac */ /* 0x000f220008000800 */
[----:B------:R-:W-:Y:S01]  /*3540*/  LOP3.LUT R3, R3, 0xffff, RZ, 0xc0, !PT ;  /* 0x0000ffff03037812 */ /* 0x000fe200078ec0ff */
[----:B-1----:R-:W-:Y:S01]  /*3550*/  IMAD.MOV.U32 R9, RZ, RZ, 0x1 ;  /* 0x00000001ff097424 */ /* 0x002fe200078e00ff */
[----:B------:R-:W-:Y:S01]  /*3560*/  LOP3.LUT R2, R2, 0xffff, RZ, 0xc0, !PT ;  /* 0x0000ffff02027812 */ /* 0x000fe200078ec0ff */
[----:B------:R-:W-:Y:S01]  /*3570*/  IMAD.MOV.U32 R8, RZ, RZ, RZ ;  /* 0x000000ffff087224 */ /* 0x000fe200078e00ff */
[----:B------:R-:W-:Y:S01]  /*3580*/  R2UR UR28, R3 ;  /* 0x00000000031c72ca */ /* 0x000fe200000e0000 */
[----:B------:R-:W-:Y:S01]  /*3590*/  UMOV UR32, URZ ;  /* 0x000000ff00207c82 */ /* 0x000fe20008000000 */
[----:B------:R-:W-:-:S02]  /*35a0*/  R2UR UR42, R2 ;  /* 0x00000000022a72ca */ /* 0x000fc400000e0000 */
[----:B------:R-:W-:Y:S01]  /*35b0*/  CS2R R2, SRZ ;  /* 0x0000000000027805 */ /* 0x000fe2000001ff00 */
[----:B------:R-:W-:Y:S01]  /*35c0*/  UMOV UR23, URZ ;  /* 0x000000ff00177c82 */ /* 0x000fe20008000000 */
[----:B---3--:R-:W-:Y:S01]  /*35d0*/  ULEA UR26, UR4, UR26, 0x18 ;  /* 0x0000001a041a7291 */ /* 0x008fe2000f8ec0ff */
[----:B------:R-:W-:Y:S01]  /*35e0*/  UMOV UR22, URZ ;  /* 0x000000ff00167c82 */ /* 0x000fe20008000000 */
[----:B------:R-:W-:Y:S02]  /*35f0*/  UISETP.NE.AND UP3, UPT, UR47, URZ, UPT ;  /* 0x000000ff2f00728c */ /* 0x000fe4000bf65270 */
[----:B------:R-:W-:Y:S02]  /*3600*/  UIADD3 UR5, UPT, UPT, UR26, 0x6300, URZ ;  /* 0x000063001a057890 */ /* 0x000fe4000fffe0ff */
[----:B------:R-:W-:-:S03]  /*3610*/  UIADD3 UR4, UPT, UPT, UR26, 0xc300, URZ ;  /* 0x0000c3001a047890 */ /* 0x000fc6000fffe0ff */
[----:B--2---:R-:W1:Y:S01]  /*3620*/  LDS R0, [UR26+0x130] ;  /* 0x0001301aff007984 */ /* 0x004e620008000800 */
[----:B----4-:R-:W-:Y:S02]  /*3630*/  UIADD3 UR6, UPT, UPT, UR6, 0x7f, URZ ;  /* 0x0000007f06067890 */ /* 0x010fe4000fffe0ff */
[----:B------:R-:W-:Y:S02]  /*3640*/  USHF.R.U32.HI UR5, URZ, 0x4, UR5 ;  /* 0x00000004ff057899 */ /* 0x000fe40008011605 */
[----:B------:R-:W-:Y:S02]  /*3650*/  USHF.R.S32.HI UR33, URZ, 0x1f, UR6 ;  /* 0x0000001fff217899 */ /* 0x000fe40008011406 */
[----:B------:R-:W-:Y:S02]  /*3660*/  USHF.R.U32.HI UR4, URZ, 0x4, UR4 ;  /* 0x00000004ff047899 */ /* 0x000fe40008011604 */
[----:B------:R-:W-:Y:S02]  /*3670*/  ULEA.HI UR33, UR33, UR6, URZ, 0x7 ;  /* 0x0000000621217291 */ /* 0x000fe4000f8f38ff */
[----:B------:R-:W-:-:S02]  /*3680*/  ULOP3.LUT UR5, UR5, 0x3fff, URZ, 0xc0, !UPT ;  /* 0x00003fff05057892 */ /* 0x000fc4000f8ec0ff */
[----:B------:R-:W-:Y:S02]  /*3690*/  USHF.R.S32.HI UR33, URZ, 0x7, UR33 ;  /* 0x00000007ff217899 */ /* 0x000fe40008011421 */
[----:B------:R-:W-:Y:S02]  /*36a0*/  ULOP3.LUT UR30, UR4, 0x3fff, URZ, 0xc0, !UPT ;  /* 0x00003fff041e7892 */ /* 0x000fe4000f8ec0ff */
[----:B------:R-:W-:Y:S01]  /*36b0*/  UISETP.LT.AND UP0, UPT, UR33, 0x1, UPT ;  /* 0x000000012100788c */ /* 0x000fe2000bf01270 */
[----:B------:R-:W-:Y:S01]  /*36c0*/  UMOV UR40, 0x0 ;  /* 0x0000000000287882 */ /* 0x000fe20000000000 */
[----:B------:R-:W-:Y:S01]  /*36d0*/  UMOV UR41, 0x84004a0 ;  /* 0x084004a000297882 */ /* 0x000fe20000000000 */
[----:B------:R-:W-:Y:S02]  /*36e0*/  ULOP3.LUT UR29, UR5, 0x10000, URZ, 0xfc, !UPT ;  /* 0x00010000051d7892 */ /* 0x000fe4000f8efcff */
[----:B------:R-:W-:Y:S02]  /*36f0*/  ULOP3.LUT UR30, UR30, 0x10000, URZ, 0xfc, !UPT ;  /* 0x000100001e1e7892 */ /* 0x000fe4000f8efcff */
[----:B------:R-:W-:Y:S01]  /*3700*/  USEL UR43, UR33, 0x1, !UP0 ;  /* 0x00000001212b7887 */ /* 0x000fe2000c000000 */
[----:B------:R-:W-:Y:S01]  /*3710*/  UMOV UR38, 0x0 ;  /* 0x0000000000267882 */ /* 0x000fe20000000000 */
[----:B------:R-:W-:Y:S01]  /*3720*/  UMOV UR39, 0x84004a0 ;  /* 0x084004a000277882 */ /* 0x000fe20000000000 */
[----:B------:R-:W-:Y:S01]  /*3730*/  UMOV UR36, 0x0 ;  /* 0x0000000000247882 */ /* 0x000fe20000000000 */
[----:B------:R-:W-:Y:S01]  /*3740*/  UMOV UR37, 0x84004a0 ;  /* 0x084004a000257882 */ /* 0x000fe20000000000 */
[----:B------:R-:W-:Y:S01]  /*3750*/  UMOV UR34, 0x0 ;  /* 0x0000000000227882 */ /* 0x000fe20000000000 */
[----:B------:R-:W-:Y:S01]  /*3760*/  UMOV UR35, 0x84004a0 ;  /* 0x084004a000237882 */ /* 0x000fe20000000000 */
[----:B-1----:R-:W-:-:S15]  /*3770*/  R2UR UR44, R0 ;  /* 0x00000000002c72ca */ /* 0x002fde00000e0000 */
.L_x_73:
[C---:B------:R-:W-:Y:S02]  /*3780*/  LEA R0, R8.reuse, UR26, 0x3 ;  /* 0x0000001a08007c11 */ /* 0x040fe4000f8e18ff */
[----:B------:R-:W-:Y:S02]  /*3790*/  SHF.L.U32 R4, R3, 0x1f, RZ ;  /* 0x0000001f03047819 */ /* 0x000fe400000006ff */
[----:B------:R-:W-:Y:S02]  /*37a0*/  LEA R5, R8, UR26, 0x4 ;  /* 0x0000001a08057c11 */ /* 0x000fe4000f8e20ff */
[----:B------:R-:W1:Y:S02]  /*37b0*/  SYNCS.PHASECHK.TRANS64.TRYWAIT P0, [R0+URZ+0x80], R4 ;  /* 0x00008004000075a7 */ /* 0x000e6400080011ff */
[----:B-1-3--:R-:W-:Y:S05]  /*37c0*/  @!P0 BRA `(.L_x_66) ;  /* 0x0000006800f08947 */ /* 0x00afea0003800000 */
.L_x_158:
[----:B-1----:R-:W1:Y:S01]  /*37d0*/  LDS.128 R4, [R5+0x110] ;  /* 0x0001100005047984 */ /* 0x002e620000000c00 */
[----:B------:R-:W-:Y:S02]  /*37e0*/  VIADD R0, R0, 0x90 ;  /* 0x0000009000007836 */ /* 0x000fe40000000000 */
[----:B------:R-:W-:Y:S01]  /*37f0*/  VIADD R8, R8, 0x1 ;  /* 0x0000000108087836 */ /* 0x000fe20000000000 */
[----:B------:R-:W-:Y:S01]  /*3800*/  @!PT LDS RZ, [RZ] ;  /* 0x00000000fffff984 */ /* 0x000fe20000000800 */
[----:B------:R-:W-:Y:S01]  /*3810*/  @!PT LDS RZ, [RZ] ;  /* 0x00000000fffff984 */ /* 0x000fe20000000800 */
[----:B------:R-:W-:Y:S01]  /*3820*/  @!PT LDS RZ, [RZ] ;  /* 0x00000000fffff984 */ /* 0x000fe20000000800 */
[----:B------:R-:W-:Y:S01]  /*3830*/  @!PT LDS RZ, [RZ] ;  /* 0x00000000fffff984 */ /* 0x000fe20000000800 */
[----:B------:R2:W-:Y:S06]  /*3840*/  MEMBAR.ALL.CTA ;  /* 0x0000000000007992 */ /* 0x0005ec0000008000 */
[----:B--2---:R-:W2:Y:S01]  /*3850*/  FENCE.VIEW.ASYNC.S ;  /* 0x00000000000073c6 */ /* 0x004ea20000000000 */
[----:B------:R-:W-:-:S04]  /*3860*/  PRMT R0, RZ, 0x654, R0 ;  /* 0x00000654ff007816 */ /* 0x000fc80000000000 */
[----:B--2---:R2:W-:Y:S01]  /*3870*/  SYNCS.ARRIVE.TRANS64.RED.A1T0 RZ, [R0+URZ], RZ ;  /* 0x000000ff00ff79a7 */ /* 0x0045e200081004ff */
[----:B-1----:R-:W-:Y:S01]  /*3880*/  LOP3.LUT P1, RZ, R6, 0x1, RZ, 0xc0, !PT ;  /* 0x0000000106ff7812 */ /* 0x002fe2000782c0ff */
[----:B--2---:R-:W-:-:S12]  /*3890*/  BRA.U UP3, `(.L_x_67) ;  /* 0x0000000503087547 */ /* 0x004fd8000b800000 */
[----:B------:R-:W1:Y:S01]  /*38a0*/  LDCU UR4, c[0x0][0x38c] ;  /* 0x00007180ff0477ac */ /* 0x000e620008000800 */
[----:B------:R-:W-:Y:S02]  /*38b0*/  PLOP3.LUT P2, PT, PT, PT, PT, 0x80, 0x8 ;  /* 0x000000000008781c */ /* 0x000fe40003f4f070 */
[----:B------:R-:W-:Y:S01]  /*38c0*/  SHF.L.U32 R4, R9, 0x1f, RZ ;  /* 0x0000001f09047819 */ /* 0x000fe200000006ff */
[----:B------:R-:W-:Y:S02]  /*38d0*/  ULEA UR31, UR32, UR26, 0x3 ;  /* 0x0000001a201f7291 */ /* 0x000fe4000f8e18ff */
[----:B------:R-:W-:Y:S02]  /*38e0*/  ULEA UR11, UR32, UR44, 0x7 ;  /* 0x0000002c200b7291 */ /* 0x000fe4000f8e38ff */
[----:B-1----:R-:W-:-:S06]  /*38f0*/  UISETP.GE.AND UP0, UPT, UR4, 0x1, UPT ;  /* 0x000000010400788c */ /* 0x002fcc000bf06270 */
[----:B------:R-:W-:-:S05]  /*3900*/  PLOP3.LUT P0, PT, PT, PT, UP0, 0x80, 0x8 ;  /* 0x000000000008781c */ /* 0x000fca0003f0f008 */
[----:B------:R-:W-:-:S08]  /*3910*/  @UP0 ULEA UR4, UR23, UR26, 0x3 ;  /* 0x0000001a17040291 */ /* 0x000fd0000f8e18ff */
[----:B------:R-:W-:-:S04]  /*3920*/  @P0 SHF.L.U32 R0, R2, 0x1f, RZ ;  /* 0x0000001f02000819 */ /* 0x000fc800000006ff */
[----:B------:R1:W2:Y:S01]  /*3930*/  @P0 SYNCS.PHASECHK.TRANS64.TRYWAIT P2, [UR4], R0 ;  /* 0x00000000ff0005a7 */ /* 0x0002a20008041104 */
[----:B------:R-:W3:Y:S02]  /*3940*/  SYNCS.PHASECHK.TRANS64.TRYWAIT P0, [UR31+0xc0], R4 ;  /* 0x0000c004ff0075a7 */ /* 0x000ee4000800111f */
[----:B-123--:R-:W-:Y:S05]  /*3950*/  @!P0 BRA `(.L_x_68) ;  /* 0x0000006800a08947 */ /* 0x00efea0003800000 */
.L_x_160:
[----:B------:R-:W-:Y:S01]  /*3960*/  UMOV UR27, UR22 ;  /* 0x00000016001b7c82 */ /* 0x000fe20008000000 */
[----:B------:R-:W-:Y:S05]  /*3970*/  BRA.U !UP0, `(.L_x_69) ;  /* 0x0000000108c07547 */ /* 0x000fea000b800000 */
[----:B------:R-:W-:Y:S02]  /*3980*/  UIADD3 UR27, UPT, UPT, UR43, UR22, URZ ;  /* 0x000000162b1b7290 */ /* 0x000fe4000fffe0ff */
[----:B------:R-:W-:Y:S01]  /*3990*/  UPLOP3.LUT UP2, UPT, UPT, UPT, UPT, 0x40, 0x4 ;  /* 0x000000000004789c */ /* 0x000fe20003f4e870 */
[----:B------:R-:W-:Y:S01]  /*39a0*/  UMOV UR24, UR33 ;  /* 0x0000002100187c82 */ /* 0x000fe20008000000 */
[----:B------:R-:W-:-:S09]  /*39b0*/  UMOV UR10, UR23 ;  /* 0x00000017000a7c82 */ /* 0x000fd20008000000 */
.L_x_72:
[----:B--2---:R-:W-:Y:S01]  /*39c0*/  ULEA UR5, UR10, UR26, 0x3 ;  /* 0x0000001a0a057291 */ /* 0x004fe2000f8e18ff */
[----:B---3--:R-:W-:Y:S11]  /*39d0*/  @P2 BRA `(.L_x_70) ;  /* 0x00000000000c2947 */ /* 0x008ff60003800000 */
[----:B-1----:R-:W-:Y:S04]  /*39e0*/  SHF.L.U32 R4, R2, 0x1f, RZ ;  /* 0x0000001f02047819 */ /* 0x002fe800000006ff */
[----:B------:R-:W1:Y:S02]  /*39f0*/  SYNCS.PHASECHK.TRANS64.TRYWAIT P0, [UR5], R4 ;  /* 0x00000004ff0075a7 */ /* 0x000e640008001105 */
[----:B-1----:R-:W-:Y:S05]  /*3a00*/  @!P0 BRA `(.L_x_71) ;  /* 0x00000068008c8947 */ /* 0x002fea0003800000 */
.L_x_70:
[----:B------:R-:W-:Y:S01]  /*3a10*/  UISETP.NE.AND UP0, UPT, UR24, 0x1, UPT ;  /* 0x000000011800788c */ /* 0x000fe2000bf05270 */
[----:B------:R-:W-:Y:S01]  /*3a20*/  PLOP3.LUT P2, PT, PT, PT, PT, 0x80, 0x8 ;  /* 0x000000000008781c */ /* 0x000fe20003f4f070 */
[----:B------:R-:W-:Y:S02]  /*3a30*/  UIADD3 UR4, UPT, UPT, UR10, 0x1, URZ ;  /* 0x000000010a047890 */ /* 0x000fe4000fffe0ff */
[----:B------:R-:W-:Y:S02]  /*3a40*/  UIADD3 UR25, UPT, UPT, UR5, 0x18, URZ ;  /* 0x0000001805197890 */ /* 0x000fe4000fffe0ff */
[----:B------:R-:W-:Y:S01]  /*3a50*/  UISETP.NE.AND UP1, UPT, UR4, 0x3, UPT ;  /* 0x000000030400788c */ /* 0x000fe2000bf25270 */
[----:B------:R-:W-:Y:S01]  /*3a60*/  PLOP3.LUT P0, PT, PT, PT, UP0, 0x80, 0x8 ;  /* 0x000000000008781c */ /* 0x000fe20003f0f008 */
[----:B------:R-:W-:Y:S02]  /*3a70*/  UIADD3 UR22, UPT, UPT, UR22, 0x1, URZ ;  /* 0x0000000116167890 */ /* 0x000fe4000fffe0ff */
[----:B------:R-:W-:Y:S02]  /*3a80*/  USEL UR6, URZ, 0x1, UP1 ;  /* 0x00000001ff067887 */ /* 0x000fe40008800000 */
[----:B------:R-:W-:Y:S02]  /*3a90*/  USEL UR23, UR4, URZ, UP1 ;  /* 0x000000ff04177287 */ /* 0x000fe40008800000 */
[----:B------:R-:W-:Y:S02]  /*3aa0*/  UIADD3 UR24, UPT, UPT, UR24, -0x1, URZ ;  /* 0xffffffff18187890 */ /* 0x000fe4000fffe0ff */
[----:B------:R-:W-:Y:S01]  /*3ab0*/  @UP0 ULEA UR4, UR23, UR26, 0x3 ;  /* 0x0000001a17040291 */ /* 0x000fe2000f8e18ff */
[----:B------:R-:W-:Y:S01]  /*3ac0*/  LOP3.LUT R2, R2, UR6, RZ, 0x3c, !PT ;  /* 0x0000000602027c12 */ /* 0x000fe2000f8e3cff */
[----:B------:R-:W-:Y:S02]  /*3ad0*/  ULEA UR6, UR10, UR30, 0xa ;  /* 0x0000001e0a067291 */ /* 0x000fe4000f8e50ff */
[----:B------:R-:W-:Y:S01]  /*3ae0*/  UISETP.NE.AND UP0, UPT, UR22, UR27, UPT ;  /* 0x0000001b1600728c */ /* 0x000fe2000bf05270 */
[----:B-1----:R-:W-:Y:S01]  /*3af0*/  @P0 SHF.L.U32 R0, R2, 0x1f, RZ ;  /* 0x0000001f02000819 */ /* 0x002fe200000006ff */
[----:B------:R-:W-:Y:S02]  /*3b00*/  UIADD3 UR20, UPT, UPT, UR6, 0x2, URZ ;  /* 0x0000000206147890 */ /* 0x000fe4000fffe0ff */
[----:B------:R-:W-:Y:S01]  /*3b10*/  UIADD3 UR16, UPT, UPT, UR6, 0x4, URZ ;  /* 0x0000000406107890 */ /* 0x000fe2000fffe0ff */
[----:B------:R2:W3:Y:S01]  /*3b20*/  @P0 SYNCS.PHASECHK.TRANS64.TRYWAIT P2, [UR4], R0 ;  /* 0x00000000ff0005a7 */ /* 0x0004e20008041104 */
[----:B------:R-:W-:Y:S02]  /*3b30*/  ULEA UR4, UR10, UR29, 0x9 ;  /* 0x0000001d0a047291 */ /* 0x000fe4000f8e48ff */
[----:B------:R-:W-:Y:S02]  /*3b40*/  UIADD3 UR12, UPT, UPT, UR6, 0x6, URZ ;  /* 0x00000006060c7890 */ /* 0x000fe4000fffe0ff */
[----:B------:R-:W-:Y:S02]  /*3b50*/  UIADD3 UR18, UPT, UPT, UR4, 0x2, URZ ;  /* 0x0000000204127890 */ /* 0x000fe4000fffe0ff */
[----:B------:R-:W-:Y:S02]  /*3b60*/  UIADD3 UR14, UPT, UPT, UR4, 0x4, URZ ;  /* 0x00000004040e7890 */ /* 0x000fe4000fffe0ff */
[----:B------:R-:W-:Y:S01]  /*3b70*/  UIADD3 UR8, UPT, UPT, UR4, 0x6, URZ ;  /* 0x0000000604087890 */ /* 0x000fe2000fffe0ff */
[----:B------:R-:W-:Y:S01]  /*3b80*/  UMOV UR7, 0x40004040 ;  /* 0x4000404000077882 */ /* 0x000fe20000000000 */
[----:B------:R-:W-:Y:S01]  /*3b90*/  UMOV UR5, 0x40004040 ;  /* 0x4000404000057882 */ /* 0x000fe20000000000 */
[----:B------:R-:W-:Y:S01]  /*3ba0*/  UMOV UR21, 0x40004040 ;  /* 0x4000404000157882 */ /* 0x000fe20000000000 */
[----:B------:R2:W-:Y:S01]  /*3bb0*/  UTCIMMA.2CTA gdesc[UR4], gdesc[UR6], tmem[UR11], tmem[UR40], idesc[UR41], UP2 ;  /* 0x00ff2806040075ea */ /* 0x0005e2000920010b */
[----:B------:R-:W-:Y:S01]  /*3bc0*/  UPLOP3.LUT UP2, UPT, UPT, UPT, UPT, 0x80, 0x8 ;  /* 0x000000000008789c */ /* 0x000fe20003f4f070 */
[----:B------:R-:W-:Y:S01]  /*3bd0*/  UMOV UR19, 0x40004040 ;  /* 0x4000404000137882 */ /* 0x000fe20000000000 */
[----:B------:R-:W-:Y:S01]  /*3be0*/  UMOV UR17, 0x40004040 ;  /* 0x4000404000117882 */ /* 0x000fe20000000000 */
[----:B------:R2:W-:Y:S01]  /*3bf0*/  UTCIMMA.2CTA gdesc[UR18], gdesc[UR20], tmem[UR11], tmem[UR38], idesc[UR39], UPT ;  /* 0x00ff2614120075ea */ /* 0x0005e2000ba0010b */
[----:B------:R-:W-:Y:S01]  /*3c00*/  UMOV UR15, 0x40004040 ;  /* 0x40004040000f7882 */ /* 0x000fe20000000000 */
[----:B------:R-:W-:Y:S01]  /*3c10*/  UMOV UR13, 0x40004040 ;  /* 0x40004040000d7882 */ /* 0x000fe20000000000 */
[----:B------:R-:W-:Y:S01]  /*3c20*/  UMOV UR9, 0x40004040 ;  /* 0x4000404000097882 */ /* 0x000fe20000000000 */
[----:B------:R2:W-:Y:S01]  /*3c30*/  UTCIMMA.2CTA gdesc[UR14], gdesc[UR16], tmem[UR11], tmem[UR36], idesc[UR37], UPT ;  /* 0x00ff24100e0075ea */ /* 0x0005e2000ba0010b */
[----:B------:R2:W-:Y:S01]  /*3c40*/  UTCIMMA.2CTA gdesc[UR8], gdesc[UR12], tmem[UR11], tmem[UR34], idesc[UR35], UPT ;  /* 0x00ff220c080075ea */ /* 0x0005e2000ba0010b */
[----:B------:R2:W-:Y:S01]  /*3c50*/  UTCBAR.2CTA.MULTICAST [UR25], URZ, UR28 ;  /* 0x000000ff190073e9 */ /* 0x0005e2000820081c */
[----:B------:R-:W-:Y:S01]  /*3c60*/  UMOV UR10, UR23 ;  /* 0x00000017000a7c82 */ /* 0x000fe20008000000 */
[----:B------:R-:W-:Y:S05]  /*3c70*/  BRA.U UP0, `(.L_x_72) ;  /* 0xfffffffd00507547 */ /* 0x000fea000b83ffff */
.L_x_69:
[----:B--2---:R-:W-:Y:S01]  /*3c80*/  UIADD3 UR4, UPT, UPT, UR31, 0xa0, URZ ;  /* 0x000000a01f047890 */ /* 0x004fe2000fffe0ff */
[----:B------:R-:W-:-:S08]  /*3c90*/  UMOV UR22, UR27 ;  /* 0x0000001b00167c82 */ /* 0x000fd00008000000 */
[----:B------:R2:W-:Y:S01]  /*3ca0*/  UTCBAR.2CTA.MULTICAST [UR4], URZ, UR42 ;  /* 0x000000ff040073e9 */ /* 0x0005e2000820082a */
[----:B------:R-:W-:Y:S02]  /*3cb0*/  NOP ;  /* 0x0000000000007918 */ /* 0x000fe40000000000 */
.L_x_67:
[----:B--2---:R-:W-:Y:S01]  /*3cc0*/  UIADD3 UR4, UPT, UPT, UR32, 0x1, URZ ;  /* 0x0000000120047890 */ /* 0x004fe2000fffe0ff */
[----:B------:R-:W-:-:S03]  /*3cd0*/  ISETP.NE.AND P0, PT, R8, 0x2, PT ;  /* 0x000000020800780c */ /* 0x000fc60003f05270 */
[----:B------:R-:W-:Y:S01]  /*3ce0*/  UISETP.NE.AND UP0, UPT, UR4, 0x4, UPT ;  /* 0x000000040400788c */ /* 0x000fe2000bf05270 */
[----:B-1----:R-:W-:Y:S02]  /*3cf0*/  SEL R0, RZ, 0x1, P0 ;  /* 0x00000001ff007807 */ /* 0x002fe40000000000 */
[----:B------:R-:W-:Y:S01]  /*3d00*/  SEL R8, R8, RZ, P0 ;  /* 0x000000ff08087207 */ /* 0x000fe20000000000 */
[----:B------:R-:W-:Y:S01]  /*3d10*/  USEL UR5, URZ, 0x1, UP0 ;  /* 0x00000001ff057887 */ /* 0x000fe20008000000 */
[----:B------:R-:W-:Y:S01]  /*3d20*/  LOP3.LUT R3, R3, R0, RZ, 0x3c, !PT ;  /* 0x0000000003037212 */ /* 0x000fe200078e3cff */
[----:B------:R-:W-:-:S04]  /*3d30*/  USEL UR32, UR4, URZ, UP0 ;  /* 0x000000ff04207287 */ /* 0x000fc80008000000 */
[----:B------:R-:W-:Y:S01]  /*3d40*/  LOP3.LUT R9, R9, UR5, RZ, 0x3c, !PT ;  /* 0x0000000509097c12 */ /* 0x000fe2000f8e3cff */
[----:B------:R-:W-:Y:S07]  /*3d50*/  @P1 BRA `(.L_x_73) ;  /* 0xfffffff800881947 */ /* 0x000fee000383ffff */
[----:B------:R-:W1:Y:S01]  /*3d60*/  S2UR UR8, SR_CgaCtaId ;  /* 0x00000000000879c3 */ /* 0x000e620000008800 */
[----:B------:R-:W-:Y:S01]  /*3d70*/  ELECT P0, URZ, PT ;  /* 0x0000000000ff782f */ /* 0x000fe20003800000 */
[----:B------:R-:W-:Y:S01]  /*3d80*/  HFMA2 R0, -RZ, RZ, 0, 5.9604644775390625e-08 ;  /* 0x00000001ff007431 */ /* 0x000fe200000001ff */
[----:B------:R-:W-:-:S05]  /*3d90*/  UMOV UR4, 0x40 ;  /* 0x0000004000047882 */ /* 0x000fca0000000000 */
[----:B------:R-:W-:Y:S01]  /*3da0*/  UVIRTCOUNT.DEALLOC.SMPOOL 0x80 ;  /* 0x000000800000784c */ /* 0x000fe20000000000 */
[----:B------:R-:W-:Y:S02]  /*3db0*/  UISETP.NE.AND UP1, UPT, UR47, URZ, UPT ;  /* 0x000000ff2f00728c */ /* 0x000fe4000bf25270 */
[----:B-1----:R-:W-:-:S09]  /*3dc0*/  ULEA UR8, UR8, UR4, 0x18 ;  /* 0x0000000408087291 */ /* 0x002fd2000f8ec0ff */
[----:B------:R1:W-:Y:S01]  /*3dd0*/  @P0 STS.U8 [UR8+0x1c], R0 ;  /* 0x00001c00ff000988 */ /* 0x0003e20008000008 */
[----:B------:R-:W-:Y:S05]  /*3de0*/  BRA.U UP1, `(.L_x_74) ;  /* 0x0000000101a07547 */ /* 0x000fea000b800000 */
[----:B------:R-:W-:Y:S01]  /*3df0*/  UIADD3 UR7, UPT, UPT, UR26, 0xc0, URZ ;  /* 0x000000c01a077890 */ /* 0x000fe2000fffe0ff */
[----:B------:R-:W-:-:S03]  /*3e00*/  SHF.L.U32 R2, R9, 0x1f, RZ ;  /* 0x0000001f09027819 */ /* 0x000fc600000006ff */
[----:B------:R-:W-:-:S09]  /*3e10*/  ULEA UR4, UR32, UR7, 0x3 ;  /* 0x0000000720047291 */ /* 0x000fd2000f8e18ff */
[----:B------:R-:W2:Y:S02]  /*3e20*/  SYNCS.PHASECHK.TRANS64.TRYWAIT P0, [UR4], R2 ;  /* 0x00000002ff0075a7 */ /* 0x000ea40008001104 */
[----:B--2---:R-:W-:Y:S05]  /*3e30*/  @!P0 BRA `(.L_x_75) ;  /* 0x0000006400988947 */ /* 0x004fea0003800000 */
.L_x_163:
[----:B------:R-:W-:-:S04]  /*3e40*/  UIADD3 UR4, UPT, UPT, UR32, 0x1, URZ ;  /* 0x0000000120047890 */ /* 0x000fc8000fffe0ff */
[----:B------:R-:W-:-:S04]  /*3e50*/  UISETP.NE.AND UP0, UPT, UR4, 0x4, UPT ;  /* 0x000000040400788c */ /* 0x000fc8000bf05270 */
[----:B------:R-:W-:Y:S02]  /*3e60*/  USEL UR6, URZ, 0x1, UP0 ;  /* 0x00000001ff067887 */ /* 0x000fe40008000000 */
[----:B------:R-:W-:-:S04]  /*3e70*/  USEL UR4, UR4, URZ, UP0 ;  /* 0x000000ff04047287 */ /* 0x000fc80008000000 */
[----:B------:R-:W-:Y:S01]  /*3e80*/  ULEA UR5, UR4, UR7, 0x3 ;  /* 0x0000000704057291 */ /* 0x000fe2000f8e18ff */
[----:B-1----:R-:W-:-:S04]  /*3e90*/  LOP3.LUT R2, R9, UR6, RZ, 0x3c, !PT ;  /* 0x0000000609027c12 */ /* 0x002fc8000f8e3cff */
[----:B------:R-:W-:-:S04]  /*3ea0*/  SHF.L.U32 R3, R2, 0x1f, RZ ;  /* 0x0000001f02037819 */ /* 0x000fc800000006ff */
[----:B------:R-:W1:Y:S02]  /*3eb0*/  SYNCS.PHASECHK.TRANS64.TRYWAIT P0, [UR5], R3 ;  /* 0x00000003ff0075a7 */ /* 0x000e640008001105 */
[----:B-1----:R-:W-:Y:S05]  /*3ec0*/  @!P0 BRA `(.L_x_76) ;  /* 0x00000064008c8947 */ /* 0x002fea0003800000 */
.L_x_165:
        /* <DEDUP_REMOVED lines=9> */
.L_x_167:
[----:B------:R-:W-:-:S04]  /*3f60*/  UIADD3 UR4, UPT, UPT, UR4, 0x1, URZ ;  /* 0x0000000104047890 */ /* 0x000fc8000fffe0ff */
[----:B------:R-:W-:-:S04]  /*3f70*/  UISETP.NE.AND UP0, UPT, UR4, 0x4, UPT ;  /* 0x000000040400788c */ /* 0x000fc8000bf05270 */
[----:B------:R-:W-:Y:S02]  /*3f80*/  USEL UR5, URZ, 0x1, UP0 ;  /* 0x00000001ff057887 */ /* 0x000fe40008000000 */
[----:B------:R-:W-:-:S04]  /*3f90*/  USEL UR4, UR4, URZ, UP0 ;  /* 0x000000ff04047287 */ /* 0x000fc80008000000 */
[----:B------:R-:W-:Y:S01]  /*3fa0*/  ULEA UR4, UR4, UR7, 0x3 ;  /* 0x0000000704047291 */ /* 0x000fe2000f8e18ff */
[----:B------:R-:W-:-:S04]  /*3fb0*/  LOP3.LUT R2, R2, UR5, RZ, 0x3c, !PT ;  /* 0x0000000502027c12 */ /* 0x000fc8000f8e3cff */
[----:B------:R-:W-:Y:S01]  /*3fc0*/  SHF.L.U32 R2, R2, 0x1f, RZ ;  /* 0x0000001f02027819 */ /* 0x000fe200000006ff */
[----:B-1----:R-:W-:-:S04]  /*3fd0*/  IMAD.U32 R0, RZ, RZ, UR4 ;  /* 0x00000004ff007e24 */ /* 0x002fc8000f8e00ff */
[----:B------:R1:W2:Y:S03]  /*3fe0*/  SYNCS.PHASECHK.TRANS64.TRYWAIT P0, [R0+URZ], R2 ;  /* 0x00000002000075a7 */ /* 0x0002a600080011ff */
[----:B--2---:R-:W-:Y:S05]  /*3ff0*/  @!P0 NANOSLEEP.SYNCS 0x989680 ;  /* 0x009896800000895d */ /* 0x004fea0003900000 */
[----:B------:R-:W2:Y:S02]  /*4000*/  @!P0 SYNCS.PHASECHK.TRANS64 P0, [R0+URZ], R2 ;  /* 0x00000002000085a7 */ /* 0x000ea400080010ff */
[----:B--2---:R-:W-:Y:S05]  /*4010*/  @P0 BRA `(.L_x_78) ;  /* 0x0000000000200947 */ /* 0x004fea0003800000 */
.L_x_79:
[----:B--2---:R2:W4:Y:S02]  /*4020*/  SYNCS.PHASECHK.TRANS64.TRYWAIT P0, [R0+URZ], R2 ;  /* 0x00000002000075a7 */ /* 0x00452400080011ff */
[----:B----4-:R-:W-:Y:S05]  /*4030*/  @!P0 NANOSLEEP.SYNCS 0x989680 ;  /* 0x009896800000895d */ /* 0x010fea0003900000 */
[----:B------:R-:W4:Y:S02]  /*4040*/  @!P0 SYNCS.PHASECHK.TRANS64 P0, [R0+URZ], R2 ;  /* 0x00000002000085a7 */ /* 0x000f2400080010ff */
[----:B----4-:R-:W-:Y:S05]  /*4050*/  @!P0 BRA `(.L_x_79) ;  /* 0xfffffffc00f08947 */ /* 0x010fea000383ffff */
[----:B------:R-:W-:Y:S05]  /*4060*/  BRA `(.L_x_78) ;  /* 0x00000000000c7947 */ /* 0x000fea0003800000 */
.L_x_74:
[----:B------:R-:W-:-:S04]  /*4070*/  UIADD3 UR4, UPT, UPT, UR26, 0x100, URZ ;  /* 0x000001001a047890 */ /* 0x000fc8000fffe0ff */
[----:B------:R-:W-:-:S09]  /*4080*/  UPRMT UR4, UR48, 0x654, UR4 ;  /* 0x0000065430047896 */ /* 0x000fd20008000004 */
[----:B------:R-:W-:Y:S03]  /*4090*/  SYNCS.ARRIVE.TRANS64.RED.A1T0 RZ, [UR4], RZ ;  /* 0x000000ffffff79a7 */ /* 0x000fe60008100404 */
.L_x_78:
[----:B-12---:R-:W-:Y:S01]  /*40a0*/  SHF.L.U32 R2, RZ, 0x1f, RZ ;  /* 0x0000001fff027819 */ /* 0x006fe200000006ff */
[----:B------:R-:W-:Y:S01]  /*40b0*/  UIADD3 UR4, UPT, UPT, UR26, 0x100, URZ ;  /* 0x000001001a047890 */ /* 0x000fe2000fffe0ff */
[----:B------:R-:W-:Y:S02]  /*40c0*/  PLOP3.LUT P0, PT, PT, PT, UP1, 0x80, 0x8 ;  /* 0x000000000008781c */ /* 0x000fe40003f0f018 */
[----:B------:R-:W1:Y:S02]  /*40d0*/  SYNCS.PHASECHK.TRANS64.TRYWAIT P1, [UR26+0x100], R2 ;  /* 0x00010002ff0075a7 */ /* 0x000e64000802111a */
[----:B-1----:R-:W-:Y:S09]  /*40e0*/  @!P1 BRA `(.L_x_80) ;  /* 0x0000006400349947 */ /* 0x002ff20003800000 */
.L_x_169:
[----:B------:R-:W-:Y:S01]  /*40f0*/  @!UP1 UPRMT UR4, UR48, 0x654, UR4 ;  /* 0x0000065430049896 */ /* 0x000fe20008000004 */
[----:B------:R-:W-:Y:S01]  /*4100*/  UMOV UR5, 0xffff ;  /* 0x0000ffff00057882 */ /* 0x000fe20000000000 */
[----:B------:R-:W-:-:S07]  /*4110*/  UMOV UR6, 0x1 ;  /* 0x0000000100067882 */ /* 0x000fce0000000000 */
[----:B------:R-:W-:Y:S01]  /*4120*/  @!P0 SYNCS.ARRIVE.TRANS64.RED.A1T0 RZ, [UR4], RZ ;  /* 0x000000ffffff89a7 */ /* 0x000fe20008100404 */
[----:B------:R-:W-:Y:S01]  /*4130*/  NOP ;  /* 0x0000000000007918 */ /* 0x000fe20000000000 */
[----:B-1----:R-:W1:Y:S01]  /*4140*/  LDS R0, [UR8+0x14] ;  /* 0x00001408ff007984 */ /* 0x002e620008000800 */
[----:B------:R-:W-:-:S04]  /*4150*/  ULOP3.LUT UR4, UR44, 0xffff, URZ, 0xc0, !UPT ;  /* 0x0000ffff2c047892 */ /* 0x000fc8000f8ec0ff */
[----:B------:R-:W-:-:S04]  /*4160*/  USHF.R.U32.HI UR4, URZ, 0x5, UR4 ;  /* 0x00000005ff047899 */ /* 0x000fc80008011604 */
[----:B------:R-:W-:Y:S02]  /*4170*/  USHF.L.U32 UR5, UR5, UR4, URZ ;  /* 0x0000000405057299 */ /* 0x000fe400080006ff */
[----:B------:R-:W-:-:S04]  /*4180*/  USHF.L.U32 UR4, UR6, UR4, URZ ;  /* 0x0000000406047299 */ /* 0x000fc800080006ff */
[----:B-1----:R-:W-:-:S04]  /*4190*/  LOP3.LUT R0, R0, UR5, RZ, 0xc0, !PT ;  /* 0x0000000500007c12 */ /* 0x002fc8000f8ec0ff */
[----:B------:R-:W-:-:S13]  /*41a0*/  ISETP.NE.AND P0, PT, R0, UR5, PT ;  /* 0x0000000500007c0c */ /* 0x000fda000bf05270 */
[----:B------:R-:W-:Y:S05]  /*41b0*/  @P0 BRA `(.L_x_81) ;  /* 0x0000000000580947 */ /* 0x000fea0003800000 */
[----:B------:R-:W1:Y:S02]  /*41c0*/  LDS R0, [UR8+0x18] ;  /* 0x00001808ff007984 */ /* 0x000e640008000800 */
[----:B-1----:R-:W-:-:S04]  /*41d0*/  LOP3.LUT R0, R0, UR4, RZ, 0xc0, !PT ;  /* 0x0000000400007c12 */ /* 0x002fc8000f8ec0ff */
[----:B------:R-:W-:-:S13]  /*41e0*/  ISETP.NE.AND P0, PT, R0, UR4, PT ;  /* 0x0000000400007c0c */ /* 0x000fda000bf05270 */
[----:B------:R-:W-:Y:S05]  /*41f0*/  @P0 BRA `(.L_x_82) ;  /* 0x00000000003c0947 */ /* 0x000fea0003800000 */
[----:B------:R-:W1:Y:S01]  /*4200*/  S2R R2, SR_LANEID ;  /* 0x0000000000027919 */ /* 0x000e620000000000 */
[----:B------:R-:W-:-:S06]  /*4210*/  ULOP3.LUT UR5, URZ, UR5, URZ, 0x33, !UPT ;  /* 0x00000005ff057292 */ /* 0x000fcc000f8e33ff */
[----:B------:R-:W-:-:S04]  /*4220*/  IMAD.U32 R0, RZ, RZ, UR5 ;  /* 0x00000005ff007e24 */ /* 0x000fc8000f8e00ff */
[----:B------:R2:W4:Y:S02]  /*4230*/  REDUX UR7, R0 ;  /* 0x00000000000773c4 */ /* 0x0005240000000000 */
[----:B------:R1:W-:Y:S01]  /*4240*/  UTCATOMSWS.AND URZ, UR5 ;  /* 0x0000000500ff79e3 */ /* 0x0003e20008000000 */
[----:B--2---:R-:W-:Y:S01]  /*4250*/  LOP3.LUT R0, RZ, UR4, RZ, 0x33, !PT ;  /* 0x00000004ff007c12 */ /* 0x004fe2000f8e33ff */
[----:B------:R-:W-:Y:S02]  /*4260*/  VOTEU.ANY UR4, UPT, PT ;  /* 0x0000000000047886 */ /* 0x000fe400038e0100 */
[----:B------:R-:W-:Y:S02]  /*4270*/  UFLO.U32 UR4, UR4 ;  /* 0x00000004000472bd */ /* 0x000fe400080e0000 */
[----:B------:R-:W2:Y:S04]  /*4280*/  REDUX UR6, R0 ;  /* 0x00000000000673c4 */ /* 0x000ea80000000000 */
[----:B-1----:R-:W-:-:S02]  /*4290*/  ISETP.EQ.U32.AND P0, PT, R2, UR4, PT ;  /* 0x0000000402007c0c */ /* 0x002fc4000bf02070 */
[----:B----4-:R-:W-:-:S11]  /*42a0*/  MOV R2, UR7 ;  /* 0x0000000700027c02 */ /* 0x010fd60008000f00 */
[----:B------:R1:W-:Y:S01]  /*42b0*/  @P0 ATOMS.AND RZ, [UR8+0x14], R2 ;  /* 0x00001402ffff098c */ /* 0x0003e2000a800008 */
[----:B--2---:R-:W-:-:S05]  /*42c0*/  IMAD.U32 R0, RZ, RZ, UR6 ;  /* 0x00000006ff007e24 */ /* 0x004fca000f8e00ff */
[----:B------:R1:W-:Y:S01]  /*42d0*/  @P0 ATOMS.AND RZ, [UR8+0x18], R0 ;  /* 0x00001800ffff098c */ /* 0x0003e2000a800008 */
[----:B------:R-:W-:Y:S05]  /*42e0*/  BRA `(.L_x_83) ;  /* 0x0000000000147947 */ /* 0x000fea0003800000 */
.L_x_82:
[----:B------:R-:W-:Y:S02]  /*42f0*/  MOV R2, 0x4310 ;  /* 0x0000431000027802 */ /* 0x000fe40000000f00 */
[----:B---3-5:R-:W-:Y:S05]  /*4300*/  CALL.REL.NOINC `($__internal_0_$__cuda_sm10x_tcgen05_guardrail_trap_col_being_dealloced_not_returned_by_alloc) ;  /* 0x0000006800107944 */ /* 0x028fea0003c00000 */
[----:B------:R-:W-:Y:S05]  /*4310*/  BRA `(.L_x_83) ;  /* 0x0000000000087947 */ /* 0x000fea0003800000 */
.L_x_81:
[----:B------:R-:W-:Y:S02]  /*4320*/  MOV R2, 0x4340 ;  /* 0x0000434000027802 */ /* 0x000fe40000000f00 */
[----:B---3-5:R-:W-:Y:S05]  /*4330*/  CALL.REL.NOINC `($__internal_2_$__cuda_sm10x_tcgen05_guardrail_trap_unallocated_columns_being_dealloced) ;  /* 0x00000068001c7944 */ /* 0x028fea0003c00000 */
.L_x_83:
[----:B------:R-:W-:Y:S01]  /*4340*/  NOP ;  /* 0x0000000000007918 */ /* 0x000fe20000000000 */
[----:B------:R-:W-:Y:S05]  /*4350*/  EXIT ;  /* 0x000000000000794d */ /* 0x000fea0003800000 */
.L_x_54:
[----:B------:R-:W-:-:S09]  /*4360*/  UISETP.NE.OR UP0, UPT, UR18, 0x3, !UP3 ;  /* 0x000000031200788c */ /* 0x000fd2000df05670 */
[----:B------:R-:W-:Y:S05]  /*4370*/  BRA.U UP0, `(.L_x_84) ;  /* 0x0000001100b87547 */ /* 0x000fea000b800000 */
[----:B------:R-:W1:Y:S01]  /*4380*/  LDCU UR37, c[0x0][0x370] ;  /* 0x00006e00ff2577ac */ /* 0x000e620008000800 */
[----:B------:R-:W2:Y:S01]  /*4390*/  LDC.64 R16, c[0x0][0x348] ;  /* 0x0000d200ff107b82 */ /* 0x000ea20000000a00 */
[----:B------:R-:W-:Y:S02]  /*43a0*/  HFMA2 R13, -RZ, RZ, 0, 0 ;  /* 0x00000000ff0d7431 */ /* 0x000fe400000001ff */
[----:B------:R-:W-:Y:S01]  /*43b0*/  IMAD.MOV.U32 R15, RZ, RZ, 0x1 ;  /* 0x00000001ff0f7424 */ /* 0x000fe200078e00ff */
[----:B------:R-:W1:Y:S01]  /*43c0*/  LDCU.128 UR48, c[0x0][0xb10] ;  /* 0x00016200ff3077ac */ /* 0x000e620008000c00 */
[----:B------:R-:W-:Y:S01]  /*43d0*/  IMAD.MOV.U32 R14, RZ, RZ, RZ ;  /* 0x000000ffff0e7224 */ /* 0x000fe200078e00ff */
[----:B------:R-:W-:Y:S01]  /*43e0*/  MOV R7, 0x1000 ;  /* 0x0000100000077802 */ /* 0x000fe20000000f00 */
[----:B------:R-:W3:Y:S01]  /*43f0*/  LDCU UR31, c[0x0][0x374] ;  /* 0x00006e80ff1f77ac */ /* 0x000ee20008000800 */
[----:B------:R-:W4:Y:S01]  /*4400*/  LDC.64 R2, c[0x0][0x888] ;  /* 0x00022200ff027b82 */ /* 0x000f220000000a00 */
[----:B------:R-:W3:Y:S01]  /*4410*/  LDCU UR15, c[0x0][0xb0c] ;  /* 0x00016180ff0f77ac */ /* 0x000ee20008000800 */
[----:B------:R-:W2:Y:S06]  /*4420*/  LDCU UR53, c[0x0][0xb20] ;  /* 0x00016400ff3577ac */ /* 0x000eac0008000800 */
[----:B------:R-:W4:Y:S01]  /*4430*/  LDC.64 R4, c[0x0][0x890] ;  /* 0x00022400ff047b82 */ /* 0x000f220000000a00 */
[----:B------:R-:W2:Y:S01]  /*4440*/  LDCU UR4, c[0x0][0xb30] ;  /* 0x00016600ff0477ac */ /* 0x000ea20008000800 */
[----:B------:R-:W-:Y:S01]  /*4450*/  UMOV UR21, 0x400 ;  /* 0x0000040000157882 */ /* 0x000fe20000000000 */
[----:B-1----:R-:W-:-:S02]  /*4460*/  UIMAD.WIDE.U32 UR6, UR37, UR48, URZ ;  /* 0x00000030250672a5 */ /* 0x002fc4000f8e00ff */
[----:B---3--:R-:W-:Y:S02]  /*4470*/  UIMAD.WIDE.U32 UR8, UR31, UR51, URZ ;  /* 0x000000331f0872a5 */ /* 0x008fe4000f8e00ff */
[----:B------:R-:W-:Y:S02]  /*4480*/  ULEA UR21, UR46, UR21, 0x18 ;  /* 0x000000152e157291 */ /* 0x000fe4000f8ec0ff */
[----:B------:R-:W-:Y:S02]  /*4490*/  UPLOP3.LUT UP2, UPT, UPT, UPT, UPT, 0x40, 0x4 ;  /* 0x000000000004789c */ /* 0x000fe40003f4e870 */
[----:B------:R-:W-:Y:S01]  /*44a0*/  UIADD3 UR38, UPT, UPT, UR21, 0x48, URZ ;  /* 0x0000004815267890 */ /* 0x000fe2000fffe0ff */
[----:B------:R-:W-:Y:S01]  /*44b0*/  UMOV UR6, UR7 ;  /* 0x0000000700067c82 */ /* 0x000fe20008000000 */
[----:B------:R-:W-:Y:S01]  /*44c0*/  UMOV UR39, UR9 ;  /* 0x0000000900277c82 */ /* 0x000fe20008000000 */
[----:B------:R-:W-:Y:S02]  /*44d0*/  UISETP.GE.AND UP0, UPT, UR45, 0x1, UPT ;  /* 0x000000012d00788c */ /* 0x000fe4000bf06270 */
[----:B------:R-:W-:Y:S01]  /*44e0*/  UISETP.NE.AND UP4, UPT, UR45, 0x1, UPT ;  /* 0x000000012d00788c */ /* 0x000fe2000bf85270 */
[----:B------:R-:W1:Y:S01]  /*44f0*/  LDCU.64 UR22, c[0x0][0xb28] ;  /* 0x00016500ff1677ac */ /* 0x000e620008000a00 */
[----:B------:R-:W-:-:S02]  /*4500*/  UISETP.NE.AND UP6, UPT, UR15, 0x1, UPT ;  /* 0x000000010f00788c */ /* 0x000fc4000bfc5270 */
[----:B------:R-:W-:Y:S02]  /*4510*/  UISETP.NE.AND UP5, UPT, UR50, 0x1, UPT ;  /* 0x000000013200788c */ /* 0x000fe4000bfa5270 */
[----:B------:R-:W-:Y:S02]  /*4520*/  UIADD3 UR41, UPT, UPT, UR21, 0x30, URZ ;  /* 0x0000003015297890 */ /* 0x000fe4000fffe0ff */
[----:B------:R-:W-:Y:S02]  /*4530*/  UIADD3 UR33, UPT, UPT, UR21, 0x38, URZ ;  /* 0x0000003815217890 */ /* 0x000fe4000fffe0ff */
[----:B------:R-:W-:Y:S02]  /*4540*/  UIADD3 UR25, UPT, UPT, UR21, 0x40, URZ ;  /* 0x0000004015197890 */ /* 0x000fe4000fffe0ff */
[----:B------:R-:W-:Y:S02]  /*4550*/  UPRMT UR38, UR46, 0x654, UR38 ;  /* 0x000006542e267896 */ /* 0x000fe40008000026 */
[----:B------:R-:W-:-:S02]  /*4560*/  USHF.R.U32.HI UR47, URZ, UR49, UR6 ;  /* 0x00000031ff2f7299 */ /* 0x000fc40008011606 */
[----:B--2---:R-:W-:Y:S02]  /*4570*/  USHF.R.U32.HI UR39, URZ, UR53, UR39 ;  /* 0x00000035ff277299 */ /* 0x004fe40008011627 */
[----:B------:R-:W-:-:S11]  /*4580*/  UISETP.NE.AND UP3, UPT, UR4, 0x1, UPT ;  /* 0x000000010400788c */ /* 0x000fd6000bf65270 */
.L_x_95:
[C---:B------:R-:W-:Y:S02]  /*4590*/  LEA R12, R14.reuse, UR21, 0x3 ;  /* 0x000000150e0c7c11 */ /* 0x040fe4000f8e18ff */
[----:B------:R-:W-:Y:S02]  /*45a0*/  SHF.L.U32 R0, R13, 0x1f, RZ ;  /* 0x0000001f0d007819 */ /* 0x000fe400000006ff */
[----:B------:R-:W-:Y:S02]  /*45b0*/  LEA R8, R14, UR21, 0x4 ;  /* 0x000000150e087c11 */ /* 0x000fe4000f8e20ff */
[----:B--2---:R-:W2:Y:S02]  /*45c0*/  SYNCS.PHASECHK.TRANS64.TRYWAIT P0, [R12+URZ+0x80], R0 ;  /* 0x000080000c0075a7 */ /* 0x004ea400080011ff */
[----:B--2---:R-:W-:Y:S05]  /*45d0*/  @!P0 BRA `(.L_x_85) ;  /* 0x0000006000108947 */ /* 0x004fea0003800000 */
.L_x_170:
[----:B------:R-:W3:Y:S01]  /*45e0*/  LDS.128 R8, [R8+0x110] ;  /* 0x0001100008087984 */ /* 0x000ee20000000c00 */
[----:B------:R-:W-:Y:S01]  /*45f0*/  UISETP.GE.AND UP0, UPT, UR45, 0x1, UPT ;  /* 0x000000012d00788c */ /* 0x000fe2000bf06270 */
[----:B------:R-:W-:Y:S01]  /*4600*/  @!PT LDS RZ, [RZ] ;  /* 0x00000000fffff984 */ /* 0x000fe20000000800 */
[----:B------:R-:W-:Y:S01]  /*4610*/  @!PT LDS RZ, [RZ] ;  /* 0x00000000fffff984 */ /* 0x000fe20000000800 */
[----:B------:R-:W-:Y:S01]  /*4620*/  @!PT LDS RZ, [RZ] ;  /* 0x00000000fffff984 */ /* 0x000fe20000000800 */
[----:B------:R-:W-:Y:S01]  /*4630*/  @!PT LDS RZ, [RZ] ;  /* 0x00000000fffff984 */ /* 0x000fe20000000800 */
[----:B------:R1:W-:Y:S06]  /*4640*/  MEMBAR.ALL.CTA ;  /* 0x0000000000007992 */ /* 0x0003ec0000008000 */
[----:B-1----:R-:W1:Y:S01]  /*4650*/  FENCE.VIEW.ASYNC.S ;  /* 0x00000000000073c6 */ /* 0x002e620000000000 */
[----:B---3--:R-:W-:Y:S11]  /*4660*/  LOP3.LUT P0, RZ, R10, 0x1, RZ, 0xc0, !PT ;  /* 0x000000010aff7812 */ /* 0x008ff6000780c0ff */
[----:B------:R-:W-:Y:S02]  /*4670*/  @!UPT UIADD3 URZ, UPT, UPT, URZ, URZ, URZ ;  /* 0x000000fffffff290 */ /* 0x000fe4000fffe0ff */
[----:B-1----:R-:W-:Y:S01]  /*4680*/  VOTEU.ANY UP1, P0 ;  /* 0x0000000000ff7886 */ /* 0x002fe20000020100 */
[----:B------:R-:W-:Y:S11]  /*4690*/  PLOP3.LUT P0, PT, PT, PT, UP1, 0x80, 0x8 ;  /* 0x000000000008781c */ /* 0x000ff60003f0f018 */
[----:B------:R-:W-:Y:S02]  /*46a0*/  @!UPT UIADD3 URZ, UPT, UPT, URZ, URZ, URZ ;  /* 0x000000fffffff290 */ /* 0x000fe4000fffe0ff */
[----:B--2---:R-:W-:Y:S02]  /*46b0*/  @P0 SHF.R.U32.HI R0, RZ, 0x10, R9 ;  /* 0x00000010ff000819 */ /* 0x004fe40000011609 */
[----:B------:R-:W-:Y:S02]  /*46c0*/  @P0 MOV R6, R8 ;  /* 0x0000000800060202 */ /* 0x000fe40000000f00 */
[----:B------:R-:W-:Y:S01]  /*46d0*/  @P0 R2UR UR4, R0 ;  /* 0x00000000000402ca */ /* 0x000fe200000e0000 */
[----:B------:R-:W-:Y:S01]  /*46e0*/  VIADD R0, R12, 0x90 ;  /* 0x000000900c007836 */ /* 0x000fe20000000000 */
[----:B------:R-:W-:Y:S02]  /*46f0*/  @P0 LOP3.LUT R8, R9, 0xffff, RZ, 0xc0, !PT ;  /* 0x0000ffff09080812 */ /* 0x000fe400078ec0ff */
[----:B------:R-:W-:Y:S02]  /*4700*/  @P0 R2UR UR6, R6 ;  /* 0x00000000060602ca */ /* 0x000fe400000e0000 */
[----:B------:R-:W-:Y:S02]  /*4710*/  PRMT R0, RZ, 0x654, R0 ;  /* 0x00000654ff007816 */ /* 0x000fe40000000000 */
[----:B------:R-:W-:Y:S02]  /*4720*/  @P0 R2UR UR5, R8 ;  /* 0x00000000080502ca */ /* 0x000fe400000e0000 */
[----:B------:R1:W-:Y:S03]  /*4730*/  SYNCS.ARRIVE.TRANS64.RED.A1T0 RZ, [R0+URZ], RZ ;  /* 0x000000ff00ff79a7 */ /* 0x0003e600081004ff */
[----:B------:R-:W-:Y:S04]  /*4740*/  @UP1 UMOV UR29, UR4 ;  /* 0x00000004001d1c82 */ /* 0x000fe80008000000 */
[----:B------:R-:W-:Y:S04]  /*4750*/  @UP1 UMOV UR14, UR6 ;  /* 0x00000006000e1c82 */ /* 0x000fe80008000000 */
[----:B------:R-:W-:Y:S01]  /*4760*/  @UP1 UMOV UR13, UR5 ;  /* 0x00000005000d1c82 */ /* 0x000fe20008000000 */
[----:B------:R-:W-:Y:S05]  /*4770*/  BRA.U !UP0, `(.L_x_86) ;  /* 0x0000000108a47547 */ /* 0x000fea000b800000 */
[----:B------:R-:W-:Y:S02]  /*4780*/  UIMAD.WIDE.U32 UR16, UR13, UR51, URZ ;  /* 0x000000330d1072a5 */ /* 0x000fe4000f8e00ff */
[----:B------:R-:W-:Y:S02]  /*4790*/  UIMAD.WIDE.U32 UR18, UR14, UR48, URZ ;  /* 0x000000300e1272a5 */ /* 0x000fe4000f8e00ff */
[----:B------:R-:W-:Y:S02]  /*47a0*/  USEL UR4, UR31, UR39, !UP5 ;  /* 0x000000271f047287 */ /* 0x000fe4000e800000 */
[----:B------:R-:W-:Y:S02]  /*47b0*/  USEL UR7, UR37, UR47, !UP6 ;  /* 0x0000002f25077287 */ /* 0x000fe4000f000000 */
[----:B------:R-:W-:Y:S02]  /*47c0*/  UIMAD.WIDE.U32 UR8, UR4, UR22, URZ ;  /* 0x00000016040872a5 */ /* 0x000fe4000f8e00ff */
[----:B------:R-:W-:Y:S01]  /*47d0*/  UIMAD.WIDE.U32 UR10, UR7, UR22, URZ ;  /* 0x00000016070a72a5 */ /* 0x000fe2000f8e00ff */
[----:B------:R-:W-:Y:S02]  /*47e0*/  UMOV UR5, UR17 ;  /* 0x0000001100057c82 */ /* 0x000fe40008000000 */
[----:B------:R-:W-:Y:S03]  /*47f0*/  USHF.R.U32.HI UR6, URZ, UR53, UR5 ;  /* 0x00000035ff067299 */ /* 0x000fe60008011605 */
[----:B------:R-:W-:Y:S01]  /*4800*/  UMOV UR5, UR19 ;  /* 0x0000001300057c82 */ /* 0x000fe20008000000 */
[----:B------:R-:W-:Y:S02]  /*4810*/  USEL UR6, UR13, UR6, !UP5 ;  /* 0x000000060d067287 */ /* 0x000fe4000e800000 */
[----:B------:R-:W-:Y:S03]  /*4820*/  USHF.R.U32.HI UR12, URZ, UR49, UR5 ;  /* 0x00000031ff0c7299 */ /* 0x000fe60008011605 */
[----:B------:R-:W-:Y:S02]  /*4830*/  UMOV UR5, UR9 ;  /* 0x0000000900057c82 */ /* 0x000fe40008000000 */
[----:B------:R-:W-:Y:S03]  /*4840*/  @UP4 USHF.R.U32.HI UR4, URZ, UR23, UR5 ;  /* 0x00000017ff044299 */ /* 0x000fe60008011605 */
[----:B------:R-:W-:Y:S01]  /*4850*/  UMOV UR5, UR11 ;  /* 0x0000000b00057c82 */ /* 0x000fe20008000000 */
[----:B------:R-:W-:Y:S02]  /*4860*/  UIMAD UR4, UR45, UR4, URZ ;  /* 0x000000042d0472a4 */ /* 0x000fe4000f8e02ff */
[----:B------:R-:W-:Y:S02]  /*4870*/  @UP4 USHF.R.U32.HI UR7, URZ, UR23, UR5 ;  /* 0x00000017ff074299 */ /* 0x000fe40008011605 */
[----:B------:R-:W-:Y:S02]  /*4880*/  UIMAD.WIDE.U32 UR10, UR6, UR22, URZ ;  /* 0x00000016060a72a5 */ /* 0x000fe4000f8e00ff */
[----:B------:R-:W-:Y:S02]  /*4890*/  USEL UR5, UR14, UR12, !UP6 ;  /* 0x0000000c0e057287 */ /* 0x000fe4000f000000 */
[----:B------:R-:W-:Y:S02]  /*48a0*/  UIMAD UR8, UR45, UR7, URZ ;  /* 0x000000072d0872a4 */ /* 0x000fe4000f8e02ff */
[----:B------:R-:W-:Y:S03]  /*48b0*/  UISETP.GE.AND UP0, UPT, UR6, UR4, UPT ;  /* 0x000000040600728c */ /* 0x000fe6000bf06270 */
[----:B------:R-:W-:Y:S01]  /*48c0*/  UMOV UR4, UR11 ;  /* 0x0000000b00047c82 */ /* 0x000fe20008000000 */
[----:B------:R-:W-:Y:S02]  /*48d0*/  UISETP.GE.OR UP0, UPT, UR5, UR8, UP0 ;  /* 0x000000080500728c */ /* 0x000fe40008706670 */
[----:B------:R-:W-:Y:S02]  /*48e0*/  USHF.R.U32.HI UR4, URZ, UR23, UR4 ;  /* 0x00000017ff047299 */ /* 0x000fe40008011604 */
[----:B------:R-:W-:Y:S02]  /*48f0*/  UIMAD.WIDE.U32 UR8, UR5, UR22, URZ ;  /* 0x00000016050872a5 */ /* 0x000fe4000f8e00ff */
[----:B------:R-:W-:Y:S04]  /*4900*/  USEL UR10, UR6, UR4, !UP4 ;  /* 0x00000004060a7287 */ /* 0x000fe8000e000000 */
[----:B------:R-:W-:Y:S01]  /*4910*/  UIADD3 UR11, UPT, UPT, -UR10, URZ, URZ ;  /* 0x000000ff0a0b7290 */ /* 0x000fe2000fffe1ff */
[----:B------:R-:W-:Y:S02]  /*4920*/  @!UP0 UMOV UR4, UR9 ;  /* 0x0000000900048c82 */ /* 0x000fe40008000000 */
[----:B------:R-:W-:Y:S02]  /*4930*/  @!UP0 USHF.R.U32.HI UR4, URZ, UR23, UR4 ;  /* 0x00000017ff048299 */ /* 0x000fe40008011604 */
[----:B------:R-:W-:Y:S02]  /*4940*/  UIMAD UR8, UR45, UR11, UR6 ;  /* 0x0000000b2d0872a4 */ /* 0x000fe4000f8e0206 */
[----:B------:R-:W-:Y:S04]  /*4950*/  @!UP0 USEL UR4, UR5, UR4, !UP4 ;  /* 0x0000000405048287 */ /* 0x000fe8000e000000 */
[----:B------:R-:W-:Y:S02]  /*4960*/  @!UP0 UIMAD UR7, UR7, UR8, UR4 ;  /* 0x00000008070782a4 */ /* 0x000fe4000f8e0204 */
[----:B------:R-:W-:Y:S02]  /*4970*/  @!UP0 UIADD3 UR9, UPT, UPT, UR10, -UR4, URZ ;  /* 0x800000040a098290 */ /* 0x000fe4000fffe0ff */
[----:B------:R-:W-:Y:S02]  /*4980*/  UIADD3 UR8, UPT, UPT, -UR6, URZ, URZ ;  /* 0x000000ff06087290 */ /* 0x000fe4000fffe1ff */
[----:B------:R-:W-:Y:S02]  /*4990*/  UIADD3 UR4, UPT, UPT, -UR5, URZ, URZ ;  /* 0x000000ff05047290 */ /* 0x000fe4000fffe1ff */
[----:B------:R-:W-:Y:S03]  /*49a0*/  @!UP0 UIMAD UR6, UR9, UR45, UR5 ;  /* 0x0000002d090682a4 */ /* 0x000fe6000f8e0205 */
[----:B------:R-:W-:Y:S01]  /*49b0*/  @!UP0 UMOV UR5, UR7 ;  /* 0x0000000700058c82 */ /* 0x000fe20008000000 */
[----:B------:R-:W-:Y:S02]  /*49c0*/  UIMAD UR7, UR15, UR4, UR14 ;  /* 0x000000040f0772a4 */ /* 0x000fe4000f8e020e */
[----:B------:R-:W-:Y:S02]  /*49d0*/  UIMAD UR4, UR50, UR8, UR13 ;  /* 0x00000008320472a4 */ /* 0x000fe4000f8e020d */
[----:B------:R-:W-:Y:S02]  /*49e0*/  UIMAD UR14, UR5, UR15, UR7 ;  /* 0x0000000f050e72a4 */ /* 0x000fe4000f8e0207 */
[----:B------:R-:W-:Y:S11]  /*49f0*/  UIMAD UR13, UR6, UR50, UR4 ;  /* 0x00000032060d72a4 */ /* 0x000ff6000f8e0204 */
[----:B------:R-:W-:Y:S01]  /*4a00*/  @!UPT UIADD3 URZ, UPT, UPT, URZ, URZ, URZ ;  /* 0x000000fffffff290 */ /* 0x000fe2000fffe0ff */
.L_x_86:
[----:B------:R-:W2:Y:S01]  /*4a10*/  @!UP3 LDCU.128 UR8, c[0x0][0xb10] ;  /* 0x00016200ff08b7ac */ /* 0x000ea20008000c00 */
[C---:B----4-:R-:W-:Y:S02]  /*4a20*/  ISETP.NE.U32.AND P1, PT, R4.reuse, RZ, PT ;  /* 0x000000ff0400720c */ /* 0x050fe40003f25070 */
[----:B------:R-:W-:Y:S02]  /*4a30*/  ISETP.NE.U32.AND P0, PT, R4, RZ, PT ;  /* 0x000000ff0400720c */ /* 0x000fe40003f05070 */
[C---:B------:R-:W-:Y:S02]  /*4a40*/  ISETP.NE.AND.EX P1, PT, R5.reuse, RZ, PT, P1 ;  /* 0x000000ff0500720c */ /* 0x040fe40003f25310 */
[----:B------:R-:W-:Y:S01]  /*4a50*/  ISETP.NE.AND.EX P0, PT, R5, RZ, PT, P0 ;  /* 0x000000ff0500720c */ /* 0x000fe20003f05300 */
[----:B------:R-:W3:Y:S01]  /*4a60*/  @!UP3 LDCU UR5, c[0x0][0xb0c] ;  /* 0x00016180ff05b7ac */ /* 0x000ee20008000800 */
[----:B------:R-:W-:Y:S01]  /*4a70*/  SHF.L.U32 R9, R15, 0x1f, RZ ;  /* 0x0000001f0f097819 */ /* 0x000fe200000006ff */
[----:B------:R-:W-:Y:S02]  /*4a80*/  USHF.L.U32 UR42, UR30, 0x8, URZ ;  /* 0x000000081e2a7899 */ /* 0x000fe400080006ff */
[----:B------:R-:W-:Y:S02]  /*4a90*/  USHF.L.U32 UR43, UR20, 0x6, URZ ;  /* 0x00000006142b7899 */ /* 0x000fe400080006ff */
[----:B--2---:R-:W-:Y:S07]  /*4aa0*/  UIMAD.WIDE.U32 UR6, UR14, UR8, URZ ;  /* 0x000000080e0672a5 */ /* 0x004fee000f8e00ff */
[----:B------:R-:W-:Y:S01]  /*4ab0*/  @!UP3 UMOV UR4, UR7 ;  /* 0x000000070004bc82 */ /* 0x000fe20008000000 */
[----:B---3--:R-:W-:Y:S02]  /*4ac0*/  @!UP3 UISETP.NE.AND UP0, UPT, UR5, 0x1, UPT ;  /* 0x000000010500b88c */ /* 0x008fe4000bf05270 */
[----:B------:R-:W-:Y:S02]  /*4ad0*/  @!UP3 USHF.R.U32.HI UR4, URZ, UR9, UR4 ;  /* 0x00000009ff04b299 */ /* 0x000fe40008011604 */
[----:B------:R-:W-:Y:S02]  /*4ae0*/  UIMAD.WIDE.U32 UR6, UR13, UR11, URZ ;  /* 0x0000000b0d0672a5 */ /* 0x000fe4000f8e00ff */
[----:B------:R-:W-:Y:S02]  /*4af0*/  @!UP3 USEL UR8, UR14, UR4, !UP0 ;  /* 0x000000040e08b287 */ /* 0x000fe4000c000000 */
[----:B------:R-:W-:Y:S03]  /*4b00*/  @!UP3 UISETP.NE.AND UP0, UPT, UR10, 0x1, UPT ;  /* 0x000000010a00b88c */ /* 0x000fe6000bf05270 */
[----:B------:R-:W-:Y:S02]  /*4b10*/  @!UP3 UMOV UR6, UR7 ;  /* 0x000000070006bc82 */ /* 0x000fe40008000000 */
[----:B------:R-:W2:Y:S02]  /*4b20*/  @!UP3 LDCU UR4, c[0x0][0xb20] ;  /* 0x00016400ff04b7ac */ /* 0x000ea40008000800 */
[----:B--2---:R-:W-:Y:S04]  /*4b30*/  @!UP3 USHF.R.U32.HI UR6, URZ, UR4, UR6 ;  /* 0x00000004ff06b299 */ /* 0x004fe80008011606 */
[----:B------:R-:W-:Y:S04]  /*4b40*/  @!UP3 USEL UR6, UR13, UR6, !UP0 ;  /* 0x000000060d06b287 */ /* 0x000fe8000c000000 */
[----:B------:R-:W-:Y:S02]  /*4b50*/  @!UP3 UIADD3 UR4, UPT, UPT, -UR8, UR6, URZ ;  /* 0x000000060804b290 */ /* 0x000fe4000fffe1ff */
[----:B------:R-:W-:Y:S02]  /*4b60*/  @!UP3 UIADD3 UR6, UPT, UPT, UR8, -UR6, URZ ;  /* 0x800000060806b290 */ /* 0x000fe4000fffe0ff */
[----:B------:R-:W-:Y:S02]  /*4b70*/  @!UP3 UIMAD UR14, UR4, UR5, UR14 ;  /* 0x00000005040eb2a4 */ /* 0x000fe4000f8e020e */
[----:B------:R-:W-:Y:S01]  /*4b80*/  @!UP3 UIMAD UR13, UR6, UR10, UR13 ;  /* 0x0000000a060db2a4 */ /* 0x000fe2000f8e020d */
[----:B------:R-:W-:Y:S11]  /*4b90*/  BRA.U UP2, `(.L_x_87) ;  /* 0x0000000102107547 */ /* 0x000ff6000b800000 */
[----:B------:R-:W-:Y:S04]  /*4ba0*/  MOV R6, UR52 ;  /* 0x0000003400067c02 */ /* 0x000fe80008000f00 */
[----:B------:R-:W-:Y:S04]  /*4bb0*/  SHF.L.U32 R6, R6, 0x1f, RZ ;  /* 0x0000001f06067819 */ /* 0x000fe800000006ff */
[----:B------:R-:W2:Y:S02]  /*4bc0*/  SYNCS.PHASECHK.TRANS64.TRYWAIT P2, [UR21+0x78], R6 ;  /* 0x00007806ff0075a7 */ /* 0x000ea40008041115 */
[----:B--2---:R-:W-:Y:S05]  /*4bd0*/  @!P2 BRA `(.L_x_88) ;  /* 0x0000005800a4a947 */ /* 0x004fea0003800000 */
.L_x_87:
[----:B------:R-:W-:Y:S05]  /*4be0*/  @!P1 BRA `(.L_x_89) ;  /* 0x0000000000309947 */ /* 0x000fea0003800000 */
[----:B------:R-:W-:Y:S01]  /*4bf0*/  ISETP.NE.U32.AND P1, PT, R2, RZ, PT ;  /* 0x000000ff0200720c */ /* 0x000fe20003f25070 */
[----:B------:R-:W2:Y:S01]  /*4c00*/  LDCU.64 UR4, c[0x0][0x358] ;  /* 0x00006b00ff0477ac */ /* 0x000ea20008000a00 */
[----:B------:R-:W-:Y:S02]  /*4c10*/  IMAD.MOV.U32 R76, RZ, RZ, 0x1 ;  /* 0x00000001ff4c7424 */ /* 0x000fe400078e00ff */
[----:B------:R-:W-:Y:S11]  /*4c20*/  ISETP.NE.AND.EX P1, PT, R3, RZ, PT, P1 ;  /* 0x000000ff0300720c */ /* 0x000ff60003f25310 */
[----:B------:R-:W-:Y:S02]  /*4c30*/  @!UPT UIADD3 URZ, UPT, UPT, URZ, URZ, URZ ;  /* 0x000000fffffff290 */ /* 0x000fe4000fffe0ff */
[----:B------:R-:W3:Y:S01]  /*4c40*/  @P1 LDC.64 R10, c[0x0][0x888] ;  /* 0x00022200ff0a1b82 */ /* 0x000ee20000000a00 */
[----:B-1----:R-:W-:Y:S04]  /*4c50*/  @P1 IMAD R0, R4, UR36, RZ ;  /* 0x0000002404001c24 */ /* 0x002fe8000f8e02ff */
[----:B---3--:R-:W-:Y:S04]  /*4c60*/  @P1 IMAD.WIDE R10, R0, 0x4, R10 ;  /* 0x00000004000a1825 */ /* 0x008fe800078e020a */
[----:B------:R-:W-:Y:S01]  /*4c70*/  HFMA2 R0, -RZ, RZ, 0, 5.9604644775390625e-08 ;  /* 0x00000001ff007431 */ /* 0x000fe200000001ff */
[----:B--2--5:R2:W5:Y:S04]  /*4c80*/  @P1 LDG.E R40, desc[UR4][R10.64] ;  /* 0x000000040a281981 */ /* 0x024568000c1e1900 */
[----:B------:R-:W-:Y:S01]  /*4c90*/  @!P1 PRMT R76, R0, 0x7610, R76 ;  /* 0x00007610004c9816 */ /* 0x000fe2000000004c */
[----:B--2---:R-:W3:Y:S06]  /*4ca0*/  @!P1 LDC R40, c[0x0][0x880] ;  /* 0x00022000ff289b82 */ /* 0x004eec0000000800 */
.L_x_89:
[----:B---3-5:R-:W-:Y:S01]  /*4cb0*/  @!P0 ISETP.EQ.AND P1, PT, R40, RZ, PT ;  /* 0x000000ff2800820c */ /* 0x028fe20003f22270 */
[----:B------:R-:W-:Y:S01]  /*4cc0*/  @!UPT UIADD3 URZ, UPT, UPT, URZ, URZ, URZ ;  /* 0x000000fffffff290 */ /* 0x000fe2000fffe0ff */
[----:B------:R-:W-:Y:S11]  /*4cd0*/  @!P0 BRA `(.L_x_90) ;  /* 0x0000000000188947 */ /* 0x000ff60003800000 */
[----:B------:R-:W-:Y:S02]  /*4ce0*/  LOP3.LUT P0, RZ, R76, 0xff, RZ, 0xc0, !PT ;  /* 0x000000ff4cff7812 */ /* 0x000fe4000780c0ff */
[----:B------:R-:W-:Y:S04]  /*4cf0*/  ISETP.NE.U32.AND P1, PT, R2, RZ, PT ;  /* 0x000000ff0200720c */ /* 0x000fe80003f25070 */
[----:B------:R-:W-:Y:S04]  /*4d00*/  ISETP.NE.AND.EX P1, PT, R3, RZ, PT, P1 ;  /* 0x000000ff0300720c */ /* 0x000fe80003f25310 */
[----:B------:R-:W-:Y:S03]  /*4d10*/  PLOP3.LUT P1, PT, P1, PT, PT, 0x8, 0x80 ;  /* 0x000000000080781c */ /* 0x000fe60000f2e170 */
[----:B------:R-:W-:Y:S11]  /*4d20*/  @P0 ISETP.EQ.AND P1, PT, R40, RZ, PT ;  /* 0x000000ff2800020c */ /* 0x000ff60003f22270 */
[----:B------:R-:W-:Y:S02]  /*4d30*/  @!UPT UIADD3 URZ, UPT, UPT, URZ, URZ, URZ ;  /* 0x000000fffffff290 */ /* 0x000fe4000fffe0ff */
.L_x_90:
[----:B------:R-:W2:Y:S01]  /*4d40*/  SYNCS.PHASECHK.TRANS64.TRYWAIT P2, [UR21+0x50], R9 ;  /* 0x00005009ff0075a7 */ /* 0x000ea20008041115 */
[----:B------:R-:W-:Y:S04]  /*4d50*/  ELECT P0, URZ, PT ;  /* 0x0000000000ff782f */ /* 0x000fe80003800000 */
[----:B------:R-:W-:Y:S11]  /*4d60*/  PLOP3.LUT P1, PT, P1, P0, PT, 0xf2, 0x2f ;  /* 0x00000000002f781c */ /* 0x000ff60000f21e72 */
[----:B------:R-:W-:Y:S02]  /*4d70*/  @!UPT UIADD3 URZ, UPT, UPT, URZ, URZ, URZ ;  /* 0x000000fffffff290 */ /* 0x000fe4000fffe0ff */
[----:B------:R-:W-:Y:S05]  /*4d80*/  @!P1 IADD3 R8, P0, PT, R16, 0x580, RZ ;  /* 0x0000058010089810 */ /* 0x000fea0007f1e0ff */
[----:B-1----:R-:W-:Y:S01]  /*4d90*/  @!P1 IMAD.X R6, RZ, RZ, R17, P0 ;  /* 0x000000ffff069224 */ /* 0x002fe200000e0611 */
[----:B--2---:R-:W-:Y:S07]  /*4da0*/  @!P2 BRA `(.L_x_91) ;  /* 0x000000580048a947 */ /* 0x004fee0003800000 */
.L_x_173:
[----:B------:R-:W-:Y:S01]  /*4db0*/  @!P1 R2UR UR5, R8 ;  /* 0x00000000080592ca */ /* 0x000fe200000e0000 */
[----:B------:R-:W-:Y:S01]  /*4dc0*/  VOTEU.ALL UP0, P1 ;  /* 0x0000000000ff7886 */ /* 0x000fe20000800000 */
[----:B------:R-:W-:Y:S01]  /*4dd0*/  @!P1 R2UR UR4, R6 ;  /* 0x00000000060492ca */ /* 0x000fe200000e0000 */
[----:B------:R-:W-:Y:S01]  /*4de0*/  UMOV UR16, 0x0 ;  /* 0x0000000000107882 */ /* 0x000fe20000000000 */
[----:B------:R-:W-:Y:S01]  /*4df0*/  UMOV UR17, 0x10000000 ;  /* 0x1000000000117882 */ /* 0x000fe20000000000 */
[----:B------:R-:W-:Y:S01]  /*4e00*/  UMOV UR44, UR36 ;  /* 0x00000024002c7c82 */ /* 0x000fe20008000000 */
[----:B------:R-:W-:Y:S01]  /*4e10*/  @!UP0 UIADD3 UR40, UPT, UPT, UR21, 0x200, URZ ;  /* 0x0000020015288890 */ /* 0x000fe2000fffe0ff */
[----:B-1----:R-:W-:Y:S01]  /*4e20*/  @!P1 IMAD.MOV.U32 R0, RZ, RZ, 0x1000 ;  /* 0x00001000ff009424 */ /* 0x002fe200078e00ff */
[----:B------:R-:W-:Y:S01]  /*4e30*/  @!UP0 UIADD3 UR10, UPT, UPT, UR42, 0x80, URZ ;  /* 0x000000802a0a8890 */ /* 0x000fe2000fffe0ff */
[----:B------:R-:W-:Y:S01]  /*4e40*/  @!P1 IADD3 R8, P0, PT, R16, 0x580, RZ ;  /* 0x0000058010089810 */ /* 0x000fe20007f1e0ff */
[----:B------:R-:W-:Y:S01]  /*4e50*/  @!UP0 UIADD3 UR8, UPT, UPT, UR21, 0xa00, URZ ;  /* 0x00000a0015088890 */ /* 0x000fe2000fffe0ff */
[----:B------:R-:W-:Y:S02]  /*4e60*/  VOTEU.ALL UP0, P1 ;  /* 0x0000000000ff7886 */ /* 0x000fe40000800000 */
[----:B------:R-:W-:Y:S01]  /*4e70*/  IMAD.U32 R10, RZ, RZ, UR5 ;  /* 0x00000005ff0a7e24 */ /* 0x000fe2000f8e00ff */
[----:B------:R-:W-:Y:S01]  /*4e80*/  UMOV UR9, UR41 ;  /* 0x0000002900097c82 */ /* 0x000fe20008000000 */
[----:B------:R-:W-:Y:S01]  /*4e90*/  IMAD.U32 R11, RZ, RZ, UR4 ;  /* 0x00000004ff0b7e24 */ /* 0x000fe2000f8e00ff */
[----:B------:R-:W-:Y:S01]  /*4ea0*/  UMOV UR11, UR43 ;  /* 0x0000002b000b7c82 */ /* 0x000fe20008000000 */
[----:B------:R-:W-:Y:S01]  /*4eb0*/  UMOV UR12, UR36 ;  /* 0x00000024000c7c82 */ /* 0x000fe20008000000 */
[----:B------:R-:W-:Y:S01]  /*4ec0*/  @!P1 R2UR UR4, R10 ;  /* 0x000000000a0492ca */ /* 0x000fe200000e0000 */
[----:B------:R-:W-:Y:S01]  /*4ed0*/  UPRMT UR6, UR46, 0x654, UR41 ;  /* 0x000006542e067896 */ /* 0x000fe20008000029 */
[----:B------:R-:W-:Y:S01]  /*4ee0*/  @!P1 R2UR UR5, R11 ;  /* 0x000000000b0592ca */ /* 0x000fe200000e0000 */
[----:B------:R-:W-:Y:S11]  /*4ef0*/  @!P1 IMAD.X R6, RZ, RZ, R17, P0 ;  /* 0x000000ffff069224 */ /* 0x000ff600000e0611 */
[----:B------:R-:W-:Y:S01]  /*4f00*/  @!UPT UIADD3 URZ, UPT, UPT, URZ, URZ, URZ ;  /* 0x000000fffffff290 */ /* 0x000fe2000fffe0ff */
[----:B------:R1:W-:Y:S01]  /*4f10*/  @!UP0 UTMALDG.3D [UR40], [UR4], desc[UR16] ;  /* 0x00001028040085b4 */ /* 0x0003e20008011000 */
[----:B------:R-:W-:Y:S05]  /*4f20*/  VOTEU.ALL UP0, P1 ;  /* 0x0000000000ff7886 */ /* 0x000fea0000800000 */
[----:B------:R1:W-:Y:S01]  /*4f30*/  @!UP0 UTMALDG.3D [UR8], [UR4], desc[UR16] ;  /* 0x00001008040085b4 */ /* 0x0003e20008011000 */
[----:B------:R1:W-:Y:S01]  /*4f40*/  @!P1 SYNCS.ARRIVE.TRANS64.RED.A0TR RZ, [UR21+0x30], R0 ;  /* 0x00003000ffff99a7 */ /* 0x0003e20008300415 */
[----:B------:R-:W-:Y:S01]  /*4f50*/  SYNCS.ARRIVE.TRANS64.RED.A1T0 RZ, [UR6], RZ ;  /* 0x000000ffffff79a7 */ /* 0x000fe20008100406 */
[----:B------:R-:W2:Y:S02]  /*4f60*/  SYNCS.PHASECHK.TRANS64.TRYWAIT P2, [UR21+0x58], R9 ;  /* 0x00005809ff0075a7 */ /* 0x000ea40008041115 */
[----:B-12---:R-:W-:Y:S05]  /*4f70*/  @!P2 BRA `(.L_x_92) ;  /* 0x0000005400eca947 */ /* 0x006fea0003800000 */
.L_x_175:
        /* <DEDUP_REMOVED lines=10> */
[----:B------:R-:W-:Y:S02]  /*5020*/  @!UP0 UIADD3 UR10, UPT, UPT, UR42, 0xa0, URZ ;  /* 0x000000a02a0a8890 */ /* 0x000fe4000fffe0ff */
[----:B------:R-:W-:Y:S01]  /*5030*/  @!UP0 UIADD3 UR8, UPT, UPT, UR21, 0x1a00, URZ ;  /* 0x00001a0015088890 */ /* 0x000fe2000fffe0ff */
[----:B------:R-:W-:Y:S01]  /*5040*/  IMAD.U32 R10, RZ, RZ, UR5 ;  /* 0x00000005ff0a7e24 */ /* 0x000fe2000f8e00ff */
[----:B------:R-:W-:Y:S01]  /*5050*/  VOTEU.ALL UP0, P1 ;  /* 0x0000000000ff7886 */ /* 0x000fe20000800000 */
[----:B------:R-:W-:Y:S01]  /*5060*/  IMAD.U32 R11, RZ, RZ, UR4 ;  /* 0x00000004ff0b7e24 */ /* 0x000fe2000f8e00ff */
[----:B------:R-:W-:Y:S01]  /*5070*/  UMOV UR9, UR33 ;  /* 0x0000002100097c82 */ /* 0x000fe20008000000 */
[----:B------:R-:W-:Y:S01]  /*5080*/  UMOV UR11, UR43 ;  /* 0x0000002b000b7c82 */ /* 0x000fe20008000000 */
[----:B------:R-:W-:Y:S01]  /*5090*/  @!P1 R2UR UR4, R10 ;  /* 0x000000000a0492ca */ /* 0x000fe200000e0000 */
[----:B------:R-:W-:Y:S01]  /*50a0*/  UMOV UR12, UR36 ;  /* 0x00000024000c7c82 */ /* 0x000fe20008000000 */
[----:B------:R-:W-:Y:S01]  /*50b0*/  @!P1 R2UR UR5, R11 ;  /* 0x000000000b0592ca */ /* 0x000fe200000e0000 */
[----:B------:R-:W-:Y:S01]  /*50c0*/  UPRMT UR6, UR46, 0x654, UR33 ;  /* 0x000006542e067896 */ /* 0x000fe20008000021 */
[----:B------:R-:W-:Y:S11]  /*50d0*/  @!P1 IMAD.X R6, RZ, RZ, R17, P0 ;  /* 0x000000ffff069224 */ /* 0x000ff600000e0611 */
[----:B------:R1:W-:Y:S01]  /*50e0*/  @!UP0 UTMALDG.3D [UR32], [UR4], desc[UR16] ;  /* 0x00001020040085b4 */ /* 0x0003e20008011000 */
[----:B------:R-:W-:Y:S05]  /*50f0*/  VOTEU.ALL UP0, P1 ;  /* 0x0000000000ff7886 */ /* 0x000fea0000800000 */
[----:B------:R1:W-:Y:S01]  /*5100*/  @!UP0 UTMALDG.3D [UR8], [UR4], desc[UR16] ;  /* 0x00001008040085b4 */ /* 0x0003e20008011000 */
[----:B------:R1:W-:Y:S01]  /*5110*/  @!P1 SYNCS.ARRIVE.TRANS64.RED.A0TR RZ, [UR21+0x38], R0 ;  /* 0x00003800ffff99a7 */ /* 0x0003e20008300415 */
[----:B------:R-:W-:Y:S01]  /*5120*/  SYNCS.ARRIVE.TRANS64.RED.A1T0 RZ, [UR6], RZ ;  /* 0x000000ffffff79a7 */ /* 0x000fe20008100406 */
[----:B------:R-:W2:Y:S02]  /*5130*/  SYNCS.PHASECHK.TRANS64.TRYWAIT P2, [UR21+0x60], R9 ;  /* 0x00006009ff0075a7 */ /* 0x000ea40008041115 */
[----:B-12---:R-:W-:Y:S05]  /*5140*/  @!P2 BRA `(.L_x_93) ;  /* 0x000000540090a947 */ /* 0x006fea0003800000 */
.L_x_177:
        /* <DEDUP_REMOVED lines=9> */
[----:B------:R-:W-:Y:S01]  /*51e0*/  VIADD R14, R14, 0x1 ;  /* 0x000000010e0e7836 */ /* 0x000fe20000000000 */
        /* <DEDUP_REMOVED lines=10> */
[----:B------:R-:W-:Y:S01]  /*5290*/  UMOV UR12, UR36 ;  /* 0x00000024000c7c82 */ /* 0x000fe20008000000 */
[----:B------:R-:W-:Y:S11]  /*52a0*/  UPRMT UR6, UR46, 0x654, UR25 ;  /* 0x000006542e067896 */ /* 0x000ff60008000019 */
[----:B------:R1:W-:Y:S01]  /*52b0*/  @!UP0 UTMALDG.3D [UR24], [UR4], desc[UR16] ;  /* 0x00001018040085b4 */ /* 0x0003e20008011000 */
[----:B------:R-:W-:Y:S05]  /*52c0*/  VOTEU.ALL UP0, P1 ;  /* 0x0000000000ff7886 */ /* 0x000fea0000800000 */
[----:B------:R1:W-:Y:S01]  /*52d0*/  @!UP0 UTMALDG.3D [UR8], [UR4], desc[UR16] ;  /* 0x00001008040085b4 */ /* 0x0003e20008011000 */
[----:B------:R1:W-:Y:S01]  /*52e0*/  @!P1 SYNCS.ARRIVE.TRANS64.RED.A0TR RZ, [UR21+0x40], R0 ;  /* 0x00004000ffff99a7 */ /* 0x0003e20008300415 */
[----:B------:R-:W-:Y:S01]  /*52f0*/  SYNCS.ARRIVE.TRANS64.RED.A1T0 RZ, [UR6], RZ ;  /* 0x000000ffffff79a7 */ /* 0x000fe20008100406 */
[----:B------:R-:W2:Y:S02]  /*5300*/  SYNCS.PHASECHK.TRANS64.TRYWAIT P0, [UR21+0x68], R9 ;  /* 0x00006809ff0075a7 */ /* 0x000ea40008001115 */
[----:B-12---:R-:W-:Y:S05]  /*5310*/  @!P0 BRA `(.L_x_94) ;  /* 0x0000005400348947 */ /* 0x006fea0003800000 */
.L_x_179:
[----:B------:R-:W-:Y:S01]  /*5320*/  UIADD3 UR30, UPT, UPT, UR13, UR63, URZ ;  /* 0x0000003f0d1e7290 */ /* 0x000fe2000fffe0ff */
[----:B------:R-:W-:Y:S01]  /*5330*/  @!P1 IADD3 R6, P0, PT, R16, 0x580, RZ ;  /* 0x0000058010069810 */ /* 0x000fe20007f1e0ff */
[----:B------:R-:W-:Y:S01]  /*5340*/  UPLOP3.LUT UP2, UPT, UPT, UPT, UPT, 0x80, 0x8 ;  /* 0x000000000008789c */ /* 0x000fe20003f4f070 */
[----:B------:R-:W-:Y:S01]  /*5350*/  R2UR UR24, R78 ;  /* 0x000000004e1872ca */ /* 0x000fe200000e0000 */
[----:B------:R-:W-:Y:S01]  /*5360*/  VOTEU.ALL UP0, P1 ;  /* 0x0000000000ff7886 */ /* 0x000fe20000800000 */
[----:B------:R-:W-:Y:S01]  /*5370*/  @!P1 R2UR UR5, R6 ;  /* 0x00000000060592ca */ /* 0x000fe200000e0000 */
[----:B-1----:R-:W-:Y:S01]  /*5380*/  @!P1 IMAD.X R0, RZ, RZ, R17, P0 ;  /* 0x000000ffff009224 */ /* 0x002fe200000e0611 */
[----:B------:R-:W-:Y:S01]  /*5390*/  UMOV UR6, 0x0 ;  /* 0x0000000000067882 */ /* 0x000fe20000000000 */
[----:B------:R-:W-:Y:S01]  /*53a0*/  UMOV UR7, 0x10000000 ;  /* 0x1000000000077882 */ /* 0x000fe20000000000 */
[----:B------:R-:W-:Y:S01]  /*53b0*/  @!UP0 UIADD3 UR18, UPT, UPT, UR42, 0x60, URZ ;  /* 0x000000602a128890 */ /* 0x000fe2000fffe0ff */
[----:B------:R-:W-:Y:S01]  /*53c0*/  ISETP.NE.AND P0, PT, R14, 0x2, PT ;  /* 0x000000020e00780c */ /* 0x000fe20003f05270 */
[----:B------:R-:W-:Y:S01]  /*53d0*/  @!UP0 UIADD3 UR16, UPT, UPT, UR21, 0x3200, URZ ;  /* 0x0000320015108890 */ /* 0x000fe2000fffe0ff */
[----:B------:R-:W-:Y:S01]  /*53e0*/  @!P1 R2UR UR4, R0 ;  /* 0x00000000000492ca */ /* 0x000fe200000e0000 */
[----:B------:R-:W-:Y:S01]  /*53f0*/  @!UP0 UIADD3 UR17, UPT, UPT, UR21, 0x48, URZ ;  /* 0x0000004815118890 */ /* 0x000fe2000fffe0ff */
[----:B------:R-:W-:Y:S01]  /*5400*/  SEL R0, RZ, 0x1, P0 ;  /* 0x00000001ff007807 */ /* 0x000fe20000000000 */
[----:B------:R-:W-:Y:S01]  /*5410*/  @!UP0 UIADD3 UR10, UPT, UPT, UR42, 0xe0, URZ ;  /* 0x000000e02a0a8890 */ /* 0x000fe2000fffe0ff */
[----:B------:R-:W-:Y:S01]  /*5420*/  LOP3.LUT R15, R15, 0x1, RZ, 0x3c, !PT ;  /* 0x000000010f0f7812 */ /* 0x000fe200078e3cff */
[----:B------:R-:W-:Y:S01]  /*5430*/  @!UP0 UIADD3 UR8, UPT, UPT, UR21, 0x3a00, URZ ;  /* 0x00003a0015088890 */ /* 0x000fe2000fffe0ff */
[----:B------:R-:W-:Y:S01]  /*5440*/  IMAD.U32 R8, RZ, RZ, UR5 ;  /* 0x00000005ff087e24 */ /* 0x000fe2000f8e00ff */
[----:B------:R-:W-:Y:S01]  /*5450*/  VOTEU.ALL UP0, P1 ;  /* 0x0000000000ff7886 */ /* 0x000fe20000800000 */
[----:B------:R-:W-:Y:S01]  /*5460*/  UMOV UR19, UR43 ;  /* 0x0000002b00137c82 */ /* 0x000fe20008000000 */
[----:B------:R-:W-:Y:S01]  /*5470*/  UMOV UR20, UR36 ;  /* 0x0000002400147c82 */ /* 0x000fe20008000000 */
[----:B------:R-:W-:Y:S01]  /*5480*/  UMOV UR11, UR43 ;  /* 0x0000002b000b7c82 */ /* 0x000fe20008000000 */
[----:B------:R-:W-:Y:S01]  /*5490*/  UMOV UR12, UR36 ;  /* 0x00000024000c7c82 */ /* 0x000fe20008000000 */
[----:B------:R-:W-:Y:S01]  /*54a0*/  UMOV UR9, UR17 ;  /* 0x0000001100097c82 */ /* 0x000fe20008000000 */
[----:B------:R-:W-:Y:S01]  /*54b0*/  IMAD.U32 R9, RZ, RZ, UR4 ;  /* 0x00000004ff097e24 */ /* 0x000fe2000f8e00ff */
[----:B------:R-:W-:Y:S01]  /*54c0*/  @!P1 R2UR UR4, R8 ;  /* 0x00000000080492ca */ /* 0x000fe200000e0000 */
[----:B------:R-:W-:Y:S01]  /*54d0*/  UMOV UR36, UR29 ;  /* 0x0000001d00247c82 */ /* 0x000fe20008000000 */
[----:B------:R-:W-:Y:S02]  /*54e0*/  LOP3.LUT R13, R13, R0, RZ, 0x3c, !PT ;  /* 0x000000000d0d7212 */ /* 0x000fe400078e3cff */
[----:B------:R-:W-:Y:S02]  /*54f0*/  @!P1 R2UR UR5, R9 ;  /* 0x00000000090592ca */ /* 0x000fe400000e0000 */
[----:B------:R-:W-:Y:S11]  /*5500*/  SEL R14, R14, RZ, P0 ;  /* 0x000000ff0e0e7207 */ /* 0x000ff60000000000 */
[----:B------:R1:W-:Y:S01]  /*5510*/  @!UP0 UTMALDG.3D [UR16], [UR4], desc[UR6] ;  /* 0x00000610040085b4 */ /* 0x0003e20008011000 */
[----:B------:R-:W-:Y:S05]  /*5520*/  VOTEU.ALL UP0, P1 ;  /* 0x0000000000ff7886 */ /* 0x000fea0000800000 */
[----:B------:R2:W-:Y:S01]  /*5530*/  @!UP0 UTMALDG.3D [UR8], [UR4], desc[UR6] ;  /* 0x00000608040085b4 */ /* 0x0005e20008011000 */
[----:B------:R2:W-:Y:S01]  /*5540*/  @!P1 SYNCS.ARRIVE.TRANS64.RED.A0TR RZ, [UR21+0x48], R7 ;  /* 0x00004807ffff99a7 */ /* 0x0005e20008300415 */
[----:B------:R-:W-:Y:S01]  /*5550*/  SYNCS.ARRIVE.TRANS64.RED.A1T0 RZ, [UR38], RZ ;  /* 0x000000ffffff79a7 */ /* 0x000fe20008100426 */
[----:B-1----:R-:W-:Y:S01]  /*5560*/  UIADD3 UR20, UPT, UPT, UR14, UR24, URZ ;  /* 0x000000180e147290 */ /* 0x002fe2000fffe0ff */
[----:B------:R-:W-:Y:S11]  /*5570*/  BRA.U UP1, `(.L_x_95) ;  /* 0xfffffff101047547 */ /* 0x000ff6000b83ffff */
[----:B------:R-:W-:-:S04]  /*5580*/  SHF.L.U32 R2, R15, 0x1f, RZ ;  /* 0x0000001f0f027819 */ /* 0x000fc800000006ff */
[----:B------:R-:W1:Y:S02]  /*5590*/  SYNCS.PHASECHK.TRANS64.TRYWAIT P0, [UR21+0x50], R2 ;  /* 0x00005002ff0075a7 */ /* 0x000e640008001115 */
[----:B-1----:R-:W-:Y:S05]  /*55a0*/  @!P0 BRA `(.L_x_96) ;  /* 0x0000005000a88947 */ /* 0x002fea0003800000 */
.L_x_181:
[----:B------:R-:W3:Y:S02]  /*55b0*/  SYNCS.PHASECHK.TRANS64.TRYWAIT P0, [UR21+0x58], R2 ;  /* 0x00005802ff0075a7 */ /* 0x000ee40008001115 */
[----:B---3--:R-:W-:Y:S05]  /*55c0*/  @!P0 BRA `(.L_x_97) ;  /* 0x0000005000b88947 */ /* 0x008fea0003800000 */
.L_x_183:
[----:B------:R-:W3:Y:S02]  /*55d0*/  SYNCS.PHASECHK.TRANS64.TRYWAIT P0, [UR21+0x60], R2 ;  /* 0x00006002ff0075a7 */ /* 0x000ee40008001115 */
[----:B---3--:R-:W-:Y:S05]  /*55e0*/  @!P0 BRA `(.L_x_98) ;  /* 0x0000005000c88947 */ /* 0x008fea0003800000 */
.L_x_185:
[----:B-1----:R-:W-:-:S07]  /*55f0*/  MOV R0, UR21 ;  /* 0x0000001500007c02 */ /* 0x002fce0008000f00 */
.L_x_99:
[----:B-1----:R-:W-:-:S04]  /*5600*/  SHF.L.U32 R2, R15, 0x1f, RZ ;  /* 0x0000001f0f027819 */ /* 0x002fc800000006ff */
[----:B------:R1:W3:Y:S03]  /*5610*/  SYNCS.PHASECHK.TRANS64.TRYWAIT P0, [R0+URZ+0x68], R2 ;  /* 0x00006802000075a7 */ /* 0x0002e600080011ff */
[----:B---3--:R-:W-:Y:S05]  /*5620*/  @!P0 NANOSLEEP.SYNCS 0x989680 ;  /* 0x009896800000895d */ /* 0x008fea0003900000 */
[----:B------:R-:W3:Y:S02]  /*5630*/  @!P0 SYNCS.PHASECHK.TRANS64 P0, [R0+URZ+0x68], R2 ;  /* 0x00006802000085a7 */ /* 0x000ee400080010ff */
[----:B--23--:R-:W-:Y:S05]  /*5640*/  @P0 EXIT ;  /* 0x000000000000094d */ /* 0x00cfea0003800000 */
[----:B------:R-:W-:Y:S05]  /*5650*/  BRA `(.L_x_99) ;  /* 0xfffffffc00e87947 */ /* 0x000fea000383ffff */
.L_x_84:
[----:B------:R-:W-:-:S06]  /*5660*/  UISETP.GE.AND UP0, UPT, UR18, 0x4, UPT ;  /* 0x000000041200788c */ /* 0x000fcc000bf06270 */
[----:B------:R-:W-:-:S13]  /*5670*/  PLOP3.LUT P0, PT, PT, PT, UP0, 0x80, 0x8 ;  /* 0x000000000008781c */ /* 0x000fda0003f0f008 */
[----:B------:R-:W-:Y:S05]  /*5680*/  @!P0 EXIT ;  /* 0x000000000000894d */ /* 0x000fea0003800000 */
[----:B------:R-:W-:Y:S01]  /*5690*/  BAR.SYNC.DEFER_BLOCKING 0x6, 0xa0 ;  /* 0x0182800000007b1d */ /* 0x000fe20000010000 */
[----:B------:R-:W-:Y:S01]  /*56a0*/  IMAD.SHL.U32 R75, R87, 0x20, RZ ;  /* 0x00000020574b7824 */ /* 0x000fe200078e00ff */
[----:B------:R-:W-:Y:S01]  /*56b0*/  CS2R R84, SRZ ;  /* 0x0000000000547805 */ /* 0x000fe2000001ff00 */
[----:B------:R-:W-:Y:S01]  /*56c0*/  IMAD.SHL.U32 R5, R77, 0x200000, RZ ;  /* 0x002000004d057824 */ /* 0x000fe200078e00ff */
[----:B------:R-:W-:Y:S01]  /*56d0*/  CS2R R82, SRZ ;  /* 0x0000000000527805 */ /* 0x000fe2000001ff00 */
[C---:B------:R-:W-:Y:S01]  /*56e0*/  IMAD.U32 R37, R87.reuse, 0x10000, RZ ;  /* 0x0001000057257824 */ /* 0x040fe200078e00ff */
[----:B------:R-:W-:Y:S02]  /*56f0*/  UMOV UR43, 0x400 ;  /* 0x00000400002b7882 */ /* 0x000fe40000000000 */
[----:B------:R-:W1:Y:S01]  /*5700*/  LDC.64 R72, c[0x0][0x8b0] ;  /* 0x00022c00ff487b82 */ /* 0x000e620000000a00 */
[----:B------:R-:W-:Y:S01]  /*5710*/  ULEA UR43, UR46, UR43, 0x18 ;  /* 0x0000002b2e2b7291 */ /* 0x000fe2000f8ec0ff */
[----:B------:R-:W-:Y:S01]  /*5720*/  IMAD.SHL.U32 R4, R87, 0x4, RZ ;  /* 0x0000000457047824 */ /* 0x000fe200078e00ff */
[----:B------:R-:W-:Y:S01]  /*5730*/  LOP3.LUT R7, R75, 0x80, RZ, 0xc0, !PT ;  /* 0x000000804b077812 */ /* 0x000fe200078ec0ff */
[----:B------:R-:W-:Y:S01]  /*5740*/  IMAD.SHL.U32 R6, R77, 0x400, RZ ;  /* 0x000004004d067824 */ /* 0x000fe200078e00ff */
[----:B------:R-:W-:Y:S01]  /*5750*/  LOP3.LUT R74, R75, 0xb60, RZ, 0xc0, !PT ;  /* 0x00000b604b4a7812 */ /* 0x000fe200078ec0ff */
[----:B------:R-:W-:Y:S01]  /*5760*/  UIADD3 UR4, UPT, UPT, UR43, 0x4200, URZ ;  /* 0x000042002b047890 */ /* 0x000fe2000fffe0ff */
[----:B------:R-:W-:Y:S01]  /*5770*/  LOP3.LUT R5, R5, 0x200000, RZ, 0xc0, !PT ;  /* 0x0020000005057812 */ /* 0x000fe200078ec0ff */
[----:B------:R-:W2:Y:S01]  /*5780*/  LDC.64 R70, c[0x0][0x8a8] ;  /* 0x00022a00ff467b82 */ /* 0x000ea20000000a00 */
[----:B------:R-:W-:Y:S01]  /*5790*/  LOP3.LUT R4, R7, 0x10, R4, 0xf8, !PT ;  /* 0x0000001007047812 */ /* 0x000fe200078ef804 */
[----:B------:R-:W-:Y:S01]  /*57a0*/  IMAD.MOV.U32 R36, RZ, RZ, RZ ;  /* 0x000000ffff247224 */ /* 0x000fe200078e00ff */
[----:B------:R-:W-:Y:S01]  /*57b0*/  LOP3.LUT R74, R74, 0x400, R6, 0xf8, !PT ;  /* 0x000004004a4a7812 */ /* 0x000fe200078ef806 */
[----:B------:R-:W-:Y:S01]  /*57c0*/  IMAD.MOV.U32 R81, RZ, RZ, RZ ;  /* 0x000000ffff517224 */ /* 0x000fe200078e00ff */
[----:B------:R-:W-:Y:S01]  /*57d0*/  LOP3.LUT R37, R5, 0x400000, R37, 0xf8, !PT ;  /* 0x0040000005257812 */ /* 0x000fe200078ef825 */
[----:B------:R-:W-:Y:S01]  /*57e0*/  IMAD.U32 R86, RZ, RZ, UR4 ;  /* 0x00000004ff567e24 */ /* 0x000fe2000f8e00ff */
[----:B------:R-:W-:Y:S01]  /*57f0*/  LOP3.LUT P0, RZ, R75, 0x80, RZ, 0xc0, !PT ;  /* 0x000000804bff7812 */ /* 0x000fe2000780c0ff */
[----:B------:R-:W3:Y:S01]  /*5800*/  LDCU UR58, c[0x0][0x370] ;  /* 0x00006e00ff3a77ac */ /* 0x000ee20008000800 */
[----:B------:R-:W4:Y:S01]  /*5810*/  LDS R0, [UR43+0x130] ;  /* 0x0001302bff007984 */ /* 0x000f220008000800 */
[----:B------:R-:W-:-:S02]  /*5820*/  LOP3.LUT R74, R74, R4, RZ, 0xfc, !PT ;  /* 0x000000044a4a7212 */ /* 0x000fc400078efcff */
[----:B------:R-:W-:Y:S01]  /*5830*/  P2R R4, PR, RZ, 0x1 ;  /* 0x00000001ff047803 */ /* 0x000fe20000000000 */
[----:B------:R-:W1:Y:S01]  /*5840*/  LDCU UR42, c[0x0][0xb0c] ;  /* 0x00016180ff2a77ac */ /* 0x000e620008000800 */
[----:B------:R-:W-:Y:S01]  /*5850*/  LOP3.LUT R87, R87, 0x60, RZ, 0xc0, !PT ;  /* 0x0000006057577812 */ /* 0x000fe200078ec0ff */
[----:B------:R-:W1:Y:S01]  /*5860*/  LDCU UR39, c[0x0][0xb30] ;  /* 0x00016600ff2777ac */ /* 0x000e620008000800 */
[----:B------:R-:W1:Y:S01]  /*5870*/  LDCU.64 UR56, c[0x0][0x888] ;  /* 0x00011100ff3877ac */ /* 0x000e620008000a00 */
[----:B------:R-:W1:Y:S01]  /*5880*/  LDCU.64 UR40, c[0x0][0xb28] ;  /* 0x00016500ff2877ac */ /* 0x000e620008000a00 */
[----:B------:R-:W1:Y:S01]  /*5890*/  LDCU.64 UR60, c[0x0][0x890] ;  /* 0x00011200ff3c77ac */ /* 0x000e620008000a00 */
[----:B------:R-:W1:Y:S01]  /*58a0*/  LDCU.128 UR52, c[0x0][0xb10] ;  /* 0x00016200ff3477ac */ /* 0x000e620008000c00 */
[----:B------:R-:W1:Y:S01]  /*58b0*/  LDCU UR47, c[0x0][0x374] ;  /* 0x00006e80ff2f77ac */ /* 0x000e620008000800 */
[----:B------:R-:W-:Y:S01]  /*58c0*/  UIADD3 UR62, UPT, UPT, UR43, 0x200, URZ ;  /* 0x000002002b3e7890 */ /* 0x000fe2000fffe0ff */
[----:B-1234-:R-:W-:-:S11]  /*58d0*/  IMAD.IADD R37, R0, 0x1, R37 ;  /* 0x0000000100257824 */ /* 0x01efd600078e0225 */
.L_x_141:
[C---:B------:R-:W-:Y:S02]  /*58e0*/  LEA R3, R81.reuse, UR43, 0x3 ;  /* 0x0000002b51037c11 */ /* 0x040fe4000f8e18ff */
[----:B------:R-:W-:Y:S02]  /*58f0*/  SHF.L.U32 R0, R84, 0x1f, RZ ;  /* 0x0000001f54007819 */ /* 0x000fe400000006ff */
[----:B------:R-:W-:Y:S02]  /*5900*/  LEA R4, R81, UR43, 0x4 ;  /* 0x0000002b51047c11 */ /* 0x000fe4000f8e20ff */
[----:B-1----:R-:W1:Y:S02]  /*5910*/  SYNCS.PHASECHK.TRANS64.TRYWAIT P0, [R3+URZ+0x80], R0 ;  /* 0x00008000030075a7 */ /* 0x002e6400080011ff */
[----:B-1----:R-:W-:Y:S05]  /*5920*/  @!P0 BRA `(.L_x_100) ;  /* 0x0000005000108947 */ /* 0x002fea0003800000 */
.L_x_186:
        /* <DEDUP_REMOVED lines=8> */
[----:B--2---:R-:W-:Y:S11]  /*59b0*/  LOP3.LUT P0, RZ, R6, 0x1, RZ, 0xc0, !PT ;  /* 0x0000000106ff7812 */ /* 0x004ff6000780c0ff */
[----:B------:R-:W-:Y:S02]  /*59c0*/  @!UPT UIADD3 URZ, UPT, UPT, URZ, URZ, URZ ;  /* 0x000000fffffff290 */ /* 0x000fe4000fffe0ff */
[----:B---3--:R-:W-:Y:S01]  /*59d0*/  VOTEU.ANY UP1, P0 ;  /* 0x0000000000ff7886 */ /* 0x008fe20000020100 */
[----:B------:R-:W-:Y:S01]  /*59e0*/  PLOP3.LUT P0, PT, PT, PT, UP1, 0x80, 0x8 ;  /* 0x000000000008781c */ /* 0x000fe20003f0f018 */
[----:B------:R-:W-:Y:S11]  /*59f0*/  UP2UR UR44, UPR, URZ, 0x2 ;  /* 0x00000002ff2c7883 */ /* 0x000ff60008000000 */
[----:B------:R-:W-:Y:S01]  /*5a00*/  @!UPT UIADD3 URZ, UPT, UPT, URZ, URZ, URZ ;  /* 0x000000fffffff290 */ /* 0x000fe2000fffe0ff */
[----:B-1----:R-:W-:Y:S02]  /*5a10*/  @P0 SHF.R.U32.HI R0, RZ, 0x10, R5 ;  /* 0x00000010ff000819 */ /* 0x002fe40000011605 */
        /* <DEDUP_REMOVED lines=12> */
[----:B------:R-:W2:Y:S01]  /*5ae0*/  LDCU UR12, c[0x0][0xb20] ;  /* 0x00016400ff0c77ac */ /* 0x000ea20008000800 */
[----:B------:R-:W-:Y:S02]  /*5af0*/  UIMAD.WIDE.U32 UR4, UR47, UR55, URZ ;  /* 0x000000372f0472a5 */ /* 0x000fe4000f8e00ff */
[----:B------:R-:W-:Y:S02]  /*5b00*/  UIMAD.WIDE.U32 UR6, UR58, UR52, URZ ;  /* 0x000000343a0672a5 */ /* 0x000fe4000f8e00ff */
[----:B------:R-:W-:Y:S02]  /*5b10*/  UISETP.NE.AND UP0, UPT, UR54, 0x1, UPT ;  /* 0x000000013600788c */ /* 0x000fe4000bf05270 */
[----:B------:R-:W-:Y:S02]  /*5b20*/  UIMAD.WIDE.U32 UR8, UR37, UR55, URZ ;  /* 0x00000037250872a5 */ /* 0x000fe4000f8e00ff */
[----:B------:R-:W-:Y:S02]  /*5b30*/  UIMAD.WIDE.U32 UR10, UR38, UR52, URZ ;  /* 0x00000034260a72a5 */ /* 0x000fe4000f8e00ff */
[----:B------:R-:W-:Y:S02]  /*5b40*/  UISETP.NE.AND UP1, UPT, UR42, 0x1, UPT ;  /* 0x000000012a00788c */ /* 0x000fe4000bf25270 */
[----:B------:R-:W-:Y:S01]  /*5b50*/  UISETP.NE.AND UP2, UPT, UR45, 0x1, UPT ;  /* 0x000000012d00788c */ /* 0x000fe2000bf45270 */
[----:B------:R-:W-:Y:S02]  /*5b60*/  UMOV UR4, UR5 ;  /* 0x0000000500047c82 */ /* 0x000fe40008000000 */
[----:B--2---:R-:W-:Y:S03]  /*5b70*/  USHF.R.U32.HI UR5, URZ, UR12, UR4 ;  /* 0x0000000cff057299 */ /* 0x004fe60008011604 */
[----:B------:R-:W-:Y:S02]  /*5b80*/  UMOV UR4, UR7 ;  /* 0x0000000700047c82 */ /* 0x000fe40008000000 */
[----:B------:R-:W-:Y:S02]  /*5b90*/  USHF.R.U32.HI UR7, URZ, UR53, UR4 ;  /* 0x00000035ff077299 */ /* 0x000fe40008011604 */
[----:B------:R-:W-:Y:S02]  /*5ba0*/  USEL UR4, UR47, UR5, !UP0 ;  /* 0x000000052f047287 */ /* 0x000fe4000c000000 */
[----:B------:R-:W-:Y:S01]  /*5bb0*/  USEL UR7, UR58, UR7, !UP1 ;  /* 0x000000073a077287 */ /* 0x000fe2000c800000 */
[----:B------:R-:W-:Y:S01]  /*5bc0*/  UMOV UR5, UR9 ;  /* 0x0000000900057c82 */ /* 0x000fe20008000000 */
[----:B------:R-:W-:Y:S02]  /*5bd0*/  UIMAD.WIDE.U32 UR8, UR4, UR40, URZ ;  /* 0x00000028040872a5 */ /* 0x000fe4000f8e00ff */
[----:B------:R-:W-:Y:S03]  /*5be0*/  USHF.R.U32.HI UR6, URZ, UR12, UR5 ;  /* 0x0000000cff067299 */ /* 0x000fe60008011605 */
[----:B------:R-:W-:Y:S01]  /*5bf0*/  UMOV UR5, UR11 ;  /* 0x0000000b00057c82 */ /* 0x000fe20008000000 */
[----:B------:R-:W-:Y:S02]  /*5c00*/  UIMAD.WIDE.U32 UR10, UR7, UR40, URZ ;  /* 0x00000028070a72a5 */ /* 0x000fe4000f8e00ff */
[----:B------:R-:W-:Y:S02]  /*5c10*/  USHF.R.U32.HI UR12, URZ, UR53, UR5 ;  /* 0x00000035ff0c7299 */ /* 0x000fe40008011605 */
[----:B------:R-:W-:Y:S01]  /*5c20*/  USEL UR6, UR37, UR6, !UP0 ;  /* 0x0000000625067287 */ /* 0x000fe2000c000000 */
[----:B------:R-:W-:Y:S02]  /*5c30*/  UMOV UR5, UR9 ;  /* 0x0000000900057c82 */ /* 0x000fe40008000000 */
[----:B------:R-:W-:Y:S01]  /*5c40*/  UMOV UR10, UR11 ;  /* 0x0000000b000a7c82 */ /* 0x000fe20008000000 */
[----:B------:R-:W-:Y:S02]  /*5c50*/  @UP2 USHF.R.U32.HI UR4, URZ, UR41, UR5 ;  /* 0x00000029ff042299 */ /* 0x000fe40008011605 */
[----:B------:R-:W-:Y:S02]  /*5c60*/  @UP2 USHF.R.U32.HI UR7, URZ, UR41, UR10 ;  /* 0x00000029ff072299 */ /* 0x000fe4000801160a */
[----:B------:R-:W-:Y:S02]  /*5c70*/  UIMAD UR4, UR45, UR4, URZ ;  /* 0x000000042d0472a4 */ /* 0x000fe4000f8e02ff */
        /* <DEDUP_REMOVED lines=8> */
[----:B------:R-:W-:Y:S02]  /*5d00*/  USEL UR11, UR6, UR4, !UP2 ;  /* 0x00000004060b7287 */ /* 0x000fe4000d000000 */
[----:B------:R-:W-:Y:S02]  /*5d10*/  UIADD3 UR8, UPT, UPT, -UR5, URZ, URZ ;  /* 0x000000ff05087290 */ /* 0x000fe4000fffe1ff */
[----:B------:R-:W-:Y:S01]  /*5d20*/  UIADD3 UR10, UPT, UPT, -UR11, URZ, URZ ;  /* 0x000000ff0b0a7290 */ /* 0x000fe2000fffe1ff */
[----:B------:R-:W-:Y:S01]  /*5d30*/  @!UP0 UMOV UR4, UR9 ;  /* 0x0000000900048c82 */ /* 0x000fe20008000000 */
[----:B------:R-:W-:Y:S02]  /*5d40*/  UIADD3 UR9, UPT, UPT, -UR6, URZ, URZ ;  /* 0x000000ff06097290 */ /* 0x000fe4000fffe1ff */
[----:B------:R-:W-:Y:S02]  /*5d50*/  @!UP0 USHF.R.U32.HI UR4, URZ, UR41, UR4 ;  /* 0x00000029ff048299 */ /* 0x000fe40008011604 */
[----:B------:R-:W-:Y:S02]  /*5d60*/  UIMAD UR10, UR45, UR10, UR6 ;  /* 0x0000000a2d0a72a4 */ /* 0x000fe4000f8e0206 */
[----:B------:R-:W-:Y:S04]  /*5d70*/  @!UP0 USEL UR4, UR5, UR4, !UP2 ;  /* 0x0000000405048287 */ /* 0x000fe8000d000000 */
[----:B------:R-:W-:Y:S02]  /*5d80*/  @!UP0 UIMAD UR10, UR7, UR10, UR4 ;  /* 0x0000000a070a82a4 */ /* 0x000fe4000f8e0204 */
[----:B------:R-:W-:Y:S02]  /*5d90*/  @!UP0 UIADD3 UR11, UPT, UPT, UR11, -UR4, URZ ;  /* 0x800000040b0b8290 */ /* 0x000fe4000fffe0ff */
[----:B------:R-:W-:Y:S02]  /*5da0*/  UIMAD UR7, UR42, UR8, UR38 ;  /* 0x000000082a0772a4 */ /* 0x000fe4000f8e0226 */
[----:B------:R-:W-:Y:S02]  /*5db0*/  @!UP0 UIMAD UR6, UR11, UR45, UR5 ;  /* 0x0000002d0b0682a4 */ /* 0x000fe4000f8e0205 */
[----:B------:R-:W-:Y:S01]  /*5dc0*/  UIMAD UR4, UR54, UR9, UR37 ;  /* 0x00000009360472a4 */ /* 0x000fe2000f8e0225 */
[----:B------:R-:W-:Y:S02]  /*5dd0*/  @!UP0 UMOV UR5, UR10 ;  /* 0x0000000a00058c82 */ /* 0x000fe40008000000 */
[----:B------:R-:W-:Y:S02]  /*5de0*/  UIMAD UR38, UR5, UR42, UR7 ;  /* 0x0000002a052672a4 */ /* 0x000fe4000f8e0207 */
[----:B------:R-:W-:Y:S11]  /*5df0*/  UIMAD UR37, UR6, UR54, UR4 ;  /* 0x00000036062572a4 */ /* 0x000ff6000f8e0204 */
[----:B------:R-:W-:Y:S01]  /*5e00*/  @!UPT UIADD3 URZ, UPT, UPT, URZ, URZ, URZ ;  /* 0x000000fffffff290 */ /* 0x000fe2000fffe0ff */
.L_x_101:
[----:B------:R-:W-:Y:S01]  /*5e10*/  UISETP.NE.AND UP0, UPT, UR39, 0x1, UPT ;  /* 0x000000012700788c */ /* 0x000fe2000bf05270 */
[----:B------:R-:W-:Y:S01]  /*5e20*/  IADD3 R81, PT, PT, R81, 0x1, RZ ;  /* 0x0000000151517810 */ /* 0x000fe20007ffe0ff */
[----:B------:R-:W-:Y:S02]  /*5e30*/  USHF.L.U32 UR50, UR20, 0x6, URZ ;  /* 0x0000000614327899 */ /* 0x000fe400080006ff */
[----:B------:R-:W-:Y:S07]  /*5e40*/  USHF.L.U32 UR49, UR30, 0x8, URZ ;  /* 0x000000081e317899 */ /* 0x000fee00080006ff */
[----:B------:R-:W2:Y:S01]  /*5e50*/  @!UP0 LDCU.128 UR12, c[0x0][0xb10] ;  /* 0x00016200ff0c87ac */ /* 0x000ea20008000c00 */
[----:B------:R-:W3:Y:S01]  /*5e60*/  @!UP0 LDCU UR5, c[0x0][0xb0c] ;  /* 0x00016180ff0587ac */ /* 0x000ee20008000800 */
[----:B------:R-:W4:Y:S01]  /*5e70*/  @!UP0 LDCU UR10, c[0x0][0xb20] ;  /* 0x00016400ff0a87ac */ /* 0x000f220008000800 */
[----:B--2---:R-:W-:Y:S02]  /*5e80*/  UIMAD.WIDE.U32 UR8, UR38, UR12, URZ ;  /* 0x0000000c260872a5 */ /* 0x004fe4000f8e00ff */
[----:B------:R-:W-:Y:S02]  /*5e90*/  UIMAD.WIDE.U32 UR6, UR37, UR15, URZ ;  /* 0x0000000f250672a5 */ /* 0x000fe4000f8e00ff */
[----:B------:R-:W-:Y:S03]  /*5ea0*/  @!UP0 UISETP.NE.AND UP1, UPT, UR14, 0x1, UPT ;  /* 0x000000010e00888c */ /* 0x000fe6000bf25270 */
[----:B------:R-:W-:Y:S01]  /*5eb0*/  @!UP0 UMOV UR4, UR9 ;  /* 0x0000000900048c82 */ /* 0x000fe20008000000 */
[----:B---3--:R-:W-:Y:S02]  /*5ec0*/  @!UP0 UISETP.NE.AND UP2, UPT, UR5, 0x1, UPT ;  /* 0x000000010500888c */ /* 0x008fe4000bf45270 */
[----:B------:R-:W-:Y:S01]  /*5ed0*/  @!UP0 USHF.R.U32.HI UR4, URZ, UR13, UR4 ;  /* 0x0000000dff048299 */ /* 0x000fe20008011604 */
[----:B------:R-:W-:Y:S02]  /*5ee0*/  @!UP0 UMOV UR6, UR7 ;  /* 0x0000000700068c82 */ /* 0x000fe40008000000 */
[----:B----4-:R-:W-:Y:S02]  /*5ef0*/  @!UP0 USHF.R.U32.HI UR6, URZ, UR10, UR6 ;  /* 0x0000000aff068299 */ /* 0x010fe40008011606 */
[----:B------:R-:W-:Y:S02]  /*5f00*/  @!UP0 USEL UR7, UR38, UR4, !UP2 ;  /* 0x0000000426078287 */ /* 0x000fe4000d000000 */
[----:B------:R-:W-:Y:S04]  /*5f10*/  @!UP0 USEL UR6, UR37, UR6, !UP1 ;  /* 0x0000000625068287 */ /* 0x000fe8000c800000 */
[----:B------:R-:W-:Y:S02]  /*5f20*/  @!UP0 UIADD3 UR4, UPT, UPT, -UR7, UR6, URZ ;  /* 0x0000000607048290 */ /* 0x000fe4000fffe1ff */
[----:B------:R-:W-:Y:S02]  /*5f30*/  @!UP0 UIADD3 UR6, UPT, UPT, UR7, -UR6, URZ ;  /* 0x8000000607068290 */ /* 0x000fe4000fffe0ff */
[----:B------:R-:W-:Y:S02]  /*5f40*/  @!UP0 UIMAD UR38, UR4, UR5, UR38 ;  /* 0x00000005042682a4 */ /* 0x000fe4000f8e0226 */
[----:B------:R-:W-:Y:S02]  /*5f50*/  @!UP0 UIMAD UR37, UR6, UR14, UR37 ;  /* 0x0000000e062582a4 */ /* 0x000fe4000f8e0225 */
[----:B------:R-:W-:Y:S09]  /*5f60*/  ULOP3.LUT UP0, URZ, UR62, 0x90, URZ, 0xc0, !UPT ;  /* 0x000000903eff7892 */ /* 0x000ff2000f80c0ff */
[----:B------:R-:W-:Y:S05]  /*5f70*/  BRA.U !UP0, `(.L_x_102) ;  /* 0x0000000108407547 */ /* 0x000fea000b800000 */
[----:B------:R-:W2:Y:S01]  /*5f80*/  LDCU.64 UR8, c[0x4][0x88] ;  /* 0x01001100ff0877ac */ /* 0x000ea20008000a00 */
[----:B------:R-:W-:Y:S01]  /*5f90*/  MOV R3, 0x0 ;  /* 0x0000000000037802 */ /* 0x000fe20000000f00 */
[----:B------:R-:W-:Y:S02]  /*5fa0*/  HFMA2 R12, -RZ, RZ, 0, 5.9604644775390625e-08 ;  /* 0x00000001ff0c7431 */ /* 0x000fe400000001ff */
[----:B------:R-:W-:Y:S02]  /*5fb0*/  IMAD.MOV.U32 R8, RZ, RZ, 0x70 ;  /* 0x00000070ff087424 */ /* 0x000fe400078e00ff */
[----:B------:R-:W-:Y:S01]  /*5fc0*/  IMAD.MOV.U32 R13, RZ, RZ, RZ ;  /* 0x000000ffff0d7224 */ /* 0x000fe200078e00ff */
[----:B------:R-:W3:Y:S01]  /*5fd0*/  LDCU.64 UR6, c[0x4][0x90] ;  /* 0x01001200ff0677ac */ /* 0x000ee20008000a00 */
[----:B------:R-:W4:Y:S01]  /*5fe0*/  LDC.64 R2, c[0x4][R3] ;  /* 0x0100000003027b82 */ /* 0x000f220000000a00 */
[----:B------:R-:W1:Y:S01]  /*5ff0*/  LDCU.64 UR4, c[0x4][0x8] ;  /* 0x01000100ff0477ac */ /* 0x000e620008000a00 */
[----:B--2---:R-:W-:Y:S01]  /*6000*/  MOV R5, UR9 ;  /* 0x0000000900057c02 */ /* 0x004fe20008000f00 */
[----:B------:R-:W-:Y:S01]  /*6010*/  IMAD.U32 R4, RZ, RZ, UR8 ;  /* 0x00000008ff047e24 */ /* 0x000fe2000f8e00ff */
[----:B---3--:R-:W-:Y:S01]  /*6020*/  MOV R7, UR7 ;  /* 0x0000000700077c02 */ /* 0x008fe20008000f00 */
[----:B------:R-:W-:Y:S01]  /*6030*/  IMAD.U32 R6, RZ, RZ, UR6 ;  /* 0x00000006ff067e24 */ /* 0x000fe2000f8e00ff */
[----:B-1----:R-:W-:Y:S01]  /*6040*/  MOV R11, UR5 ;  /* 0x00000005000b7c02 */ /* 0x002fe20008000f00 */
[----:B------:R-:W-:Y:S02]  /*6050*/  IMAD.U32 R10, RZ, RZ, UR4 ;  /* 0x00000004ff0a7e24 */ /* 0x000fe4000f8e00ff */
[----:B------:R-:W-:Y:S07]  /*6060*/  LEPC R20, `(.L_x_102) ;  /* 0x000000001014794e */ /* 0x000fee0000000000 */
[----:B----45:R-:W-:Y:S05]  /*6070*/  CALL.ABS.NOINC R2 ;  /* 0x0000000002007343 */ /* 0x030fea0003c00000 */
.L_x_102:
[----:B------:R-:W-:Y:S01]  /*6080*/  LOP3.LUT P0, RZ, R86, 0x90, RZ, 0xc0, !PT ;  /* 0x0000009056ff7812 */ /* 0x000fe2000780c0ff */
[----:B------:R-:W-:Y:S11]  /*6090*/  BSSY.RECONVERGENT B6, `(.L_x_103) ;  /* 0x0000013000067945 */ /* 0x000ff60003800200 */
[----:B------:R-:W-:Y:S01]  /*60a0*/  @!UPT UIADD3 URZ, UPT, UPT, URZ, URZ, URZ ;  /* 0x000000fffffff290 */ /* 0x000fe2000fffe0ff */
[----:B------:R-:W-:Y:S05]  /*60b0*/  @!P0 BRA `(.L_x_104) ;  /* 0x0000000000408947 */ /* 0x000fea0003800000 */
        /* <DEDUP_REMOVED lines=16> */
.L_x_104:
[----:B------:R-:W-:Y:S05]  /*61c0*/  BSYNC.RECONVERGENT B6 ;  /* 0x0000000000067941 */ /* 0x000fea0003800200 */
.L_x_103:
[----:B------:R-:W-:Y:S01]  /*61d0*/  R2UR UR4, R79 ;  /* 0x000000004f0472ca */ /* 0x000fe200000e0000 */
[----:B------:R-:W-:Y:S01]  /*61e0*/  UISETP.NE.U32.AND UP0, UPT, UR60, URZ, UPT ;  /* 0x000000ff3c00728c */ /* 0x000fe2000bf05070 */
[----:B------:R-:W-:Y:S02]  /*61f0*/  ISETP.NE.U32.AND P4, PT, R72, RZ, PT ;  /* 0x000000ff4800720c */ /* 0x000fe40003f85070 */
[----:B------:R-:W-:Y:S01]  /*6200*/  ISETP.NE.U32.AND P2, PT, RZ, UR56, PT ;  /* 0x00000038ff007c0c */ /* 0x000fe2000bf45070 */
[----:B------:R-:W-:Y:S01]  /*6210*/  UISETP.NE.AND.EX UP1, UPT, UR61, URZ, UPT, UP0 ;  /* 0x000000ff3d00728c */ /* 0x000fe2000bf25300 */
[----:B------:R-:W-:Y:S01]  /*6220*/  ISETP.NE.AND.EX P4, PT, R73, RZ, PT, P4 ;  /* 0x000000ff4900720c */ /* 0x000fe20003f85340 */
[----:B------:R-:W-:Y:S01]  /*6230*/  UPLOP3.LUT UP0, UPT, UPT, UPT, UPT, 0x40, 0x4 ;  /* 0x000000000004789c */ /* 0x000fe20003f0e870 */
[----:B------:R-:W-:Y:S05]  /*6240*/  ISETP.NE.AND.EX P2, PT, RZ, UR57, PT, P2 ;  /* 0x00000039ff007c0c */ /* 0x000fea000bf45320 */
[----:B------:R-:W-:Y:S06]  /*6250*/  UISETP.NE.AND UP2, UPT, UR4, URZ, UPT ;  /* 0x000000ff0400728c */ /* 0x000fec000bf45270 */
[----:B------:R-:W-:Y:S05]  /*6260*/  PLOP3.LUT P1, PT, PT, PT, UP2, 0x80, 0x8 ;  /* 0x000000000008781c */ /* 0x000fea0003f2f028 */
[----:B------:R-:W-:Y:S06]  /*6270*/  @UP2 UPLOP3.LUT UP0, UPT, UPT, UPT, UP1, 0x80, 0x8 ;  /* 0x000000000008289c */ /* 0x000fec0003f0f010 */
[----:B------:R-:W-:Y:S01]  /*6280*/  PLOP3.LUT P0, PT, PT, PT, UP0, 0x80, 0x8 ;  /* 0x000000000008781c */ /* 0x000fe20003f0f008 */
[----:B------:R-:W-:Y:S01]  /*6290*/  @!UPT UIADD3 URZ, UPT, UPT, URZ, URZ, URZ ;  /* 0x000000fffffff290 */ /* 0x000fe2000fffe0ff */
[----:B------:R-:W-:Y:S11]  /*62a0*/  BRA.U !UP1, `(.L_x_105) ;  /* 0x00000001093c7547 */ /* 0x000ff6000b800000 */
[----:B------:R-:W-:Y:S01]  /*62b0*/  UISETP.NE.U32.AND UP0, UPT, UR56, URZ, UPT ;  /* 0x000000ff3800728c */ /* 0x000fe2000bf05070 */
[----:B-1----:R-:W-:Y:S01]  /*62c0*/  HFMA2 R0, -RZ, RZ, 0, 5.9604644775390625e-08 ;  /* 0x00000001ff007431 */ /* 0x002fe200000001ff */
[----:B------:R-:W1:Y:S01]  /*62d0*/  LDCU.64 UR8, c[0x0][0x358] ;  /* 0x00006b00ff0877ac */ /* 0x000e620008000a00 */
[----:B------:R-:W-:Y:S01]  /*62e0*/  IMAD.MOV.U32 R76, RZ, RZ, 0x1 ;  /* 0x00000001ff4c7424 */ /* 0x000fe200078e00ff */
[----:B------:R-:W-:Y:S06]  /*62f0*/  UISETP.NE.AND.EX UP0, UPT, UR57, URZ, UPT, UP0 ;  /* 0x000000ff3900728c */ /* 0x000fec000bf05300 */
[----:B------:R-:W-:Y:S05]  /*6300*/  PLOP3.LUT P3, PT, PT, PT, UP0, 0x80, 0x8 ;  /* 0x000000000008781c */ /* 0x000fea0003f6f008 */
[----:B------:R-:W2:Y:S01]  /*6310*/  @UP0 LDCU.64 UR4, c[0x0][0x888] ;  /* 0x00011100ff0407ac */ /* 0x000ea20008000a00 */
[----:B------:R-:W-:Y:S07]  /*6320*/  @UP0 UIMAD UR6, UR36, UR60, URZ ;  /* 0x0000003c240602a4 */ /* 0x000fee000f8e02ff */
[----:B------:R-:W-:Y:S01]  /*6330*/  @!P3 PRMT R76, R0, 0x7610, R76 ;  /* 0x00007610004cb816 */ /* 0x000fe2000000004c */
[----:B--2---:R-:W-:Y:S06]  /*6340*/  @UP0 UIMAD.WIDE UR4, UR6, 0x4, UR4 ;  /* 0x00000004060408a5 */ /* 0x004fec000f8e0204 */
[----:B-----5:R-:W-:Y:S01]  /*6350*/  IMAD.U32 R40, RZ, RZ, UR4 ;  /* 0x00000004ff287e24 */ /* 0x020fe2000f8e00ff */
[----:B------:R-:W-:Y:S04]  /*6360*/  MOV R41, UR5 ;  /* 0x0000000500297c02 */ /* 0x000fe80008000f00 */
[----:B------:R-:W2:Y:S01]  /*6370*/  @!UP0 LDCU UR4, c[0x0][0x880] ;  /* 0x00011000ff0487ac */ /* 0x000ea20008000800 */
[----:B-1----:R3:W5:Y:S02]  /*6380*/  @P3 LDG.E R40, desc[UR8][R40.64] ;  /* 0x0000000828283981 */ /* 0x002764000c1e1900 */
[----:B--23--:R-:W-:Y:S02]  /*6390*/  @!P3 IMAD.U32 R40, RZ, RZ, UR4 ;  /* 0x00000004ff28be24 */ /* 0x00cfe4000f8e00ff */
.L_x_105:
[----:B------:R-:W-:Y:S05]  /*63a0*/  @!P4 BRA `(.L_x_106) ;  /* 0x000000000024c947 */ /* 0x000fea0003800000 */
[----:B------:R-:W-:Y:S01]  /*63b0*/  ISETP.NE.U32.AND P3, PT, R70, RZ, PT ;  /* 0x000000ff4600720c */ /* 0x000fe20003f65070 */
[----:B------:R-:W2:Y:S03]  /*63c0*/  LDCU.64 UR4, c[0x0][0x358] ;  /* 0x00006b00ff0477ac */ /* 0x000ea60008000a00 */
[----:B------:R-:W-:Y:S11]  /*63d0*/  ISETP.NE.AND.EX P3, PT, R71, RZ, PT, P3 ;  /* 0x000000ff4700720c */ /* 0x000ff60003f65330 */
[----:B------:R-:W-:Y:S02]  /*63e0*/  @!UPT UIADD3 URZ, UPT, UPT, URZ, URZ, URZ ;  /* 0x000000fffffff290 */ /* 0x000fe4000fffe0ff */
[----:B------:R-:W3:Y:S01]  /*63f0*/  @P3 LDC.64 R2, c[0x0][0x8a8] ;  /* 0x00022a00ff023b82 */ /* 0x000ee20000000a00 */
[----:B-1----:R-:W-:Y:S04]  /*6400*/  @P3 IMAD R0, R72, UR36, RZ ;  /* 0x0000002448003c24 */ /* 0x002fe8000f8e02ff */
[----:B---3--:R-:W-:Y:S05]  /*6410*/  @P3 IMAD.WIDE R2, R0, 0x4, R2 ;  /* 0x0000000400023825 */ /* 0x008fea00078e0202 */
[----:B--2--5:R2:W5:Y:S02]  /*6420*/  @P3 LDG.E R38, desc[UR4][R2.64] ;  /* 0x0000000402263981 */ /* 0x024564000c1e1900 */
[----:B--2---:R-:W3:Y:S02]  /*6430*/  @!P3 LDC R38, c[0x0][0x8a0] ;  /* 0x00022800ff26bb82 */ /* 0x004ee40000000800 */
.L_x_106:
[----:B-----5:R-:W-:Y:S01]  /*6440*/  ISETP.NE.AND P4, PT, R40, RZ, PT ;  /* 0x000000ff2800720c */ /* 0x020fe20003f85270 */
[----:B------:R-:W-:Y:S01]  /*6450*/  BSSY B1, `(.L_x_107) ;  /* 0x0000040000017945 */ /* 0x000fe20003800000 */
[----:B------:R-:W-:Y:S01]  /*6460*/  SEL R2, RZ, 0xffffffff, P2 ;  /* 0xffffffffff027807 */ /* 0x000fe20001000000 */
[----:B------:R-:W-:Y:S01]  /*6470*/  IMAD.MOV.U32 R52, RZ, RZ, 0x1 ;  /* 0x00000001ff347424 */ /* 0x000fe200078e00ff */
[----:B------:R-:W-:Y:S01]  /*6480*/  LOP3.LUT P3, RZ, R76, 0xff, RZ, 0xc0, !PT ;  /* 0x000000ff4cff7812 */ /* 0x000fe2000786c0ff */
[----:B------:R-:W-:Y:S01]  /*6490*/  IMAD R39, R36, 0x80, R37 ;  /* 0x0000008024277824 */ /* 0x000fe200078e0225 */
[----:B-1----:R-:W-:Y:S02]  /*64a0*/  @P1 SEL R0, RZ, 0xffffffff, P4 ;  /* 0xffffffffff001807 */ /* 0x002fe40002000000 */
[----:B------:R-:W-:Y:S02]  /*64b0*/  CS2R R50, SRZ ;  /* 0x0000000000327805 */ /* 0x000fe4000001ff00 */
[----:B------:R-:W-:Y:S02]  /*64c0*/  LEA R3, R83, UR43, 0x3 ;  /* 0x0000002b53037c11 */ /* 0x000fe4000f8e18ff */
[----:B------:R-:W-:Y:S02]  /*64d0*/  CS2R R48, SRZ ;  /* 0x0000000000307805 */ /* 0x000fe4000001ff00 */
[----:B------:R-:W-:Y:S02]  /*64e0*/  @P0 SEL R0, R2, R0, !P3 ;  /* 0x0000000002000207 */ /* 0x000fe40005800000 */
[----:B------:R-:W-:Y:S02]  /*64f0*/  CS2R R46, SRZ ;  /* 0x00000000002e7805 */ /* 0x000fe4000001ff00 */
[----:B------:R-:W-:Y:S02]  /*6500*/  LEA R80, R36, UR43, 0x3 ;  /* 0x0000002b24507c11 */ /* 0x000fe4000f8e18ff */
[----:B------:R-:W-:Y:S02]  /*6510*/  CS2R R44, SRZ ;  /* 0x00000000002c7805 */ /* 0x000fe4000001ff00 */
[----:B------:R-:W-:Y:S02]  /*6520*/  @P1 LOP3.LUT R0, R0, 0x1, RZ, 0xc0, !PT ;  /* 0x0000000100001812 */ /* 0x000fe400078ec0ff */
[----:B------:R-:W-:Y:S02]  /*6530*/  SHF.L.U32 R4, R85, 0x1f, RZ ;  /* 0x0000001f55047819 */ /* 0x000fe400000006ff */
[----:B------:R-:W-:Y:S02]  /*6540*/  ISETP.NE.U32.OR P6, PT, R0, 0x1, !P1 ;  /* 0x000000010000780c */ /* 0x000fe40004fc5470 */
[----:B------:R-:W-:Y:S02]  /*6550*/  PLOP3.LUT P2, PT, PT, PT, UP1, 0x80, 0x8 ;  /* 0x000000000008781c */ /* 0x000fe40003f4f018 */
[----:B------:R-:W-:Y:S09]  /*6560*/  P2R R60, PR, RZ, 0x40 ;  /* 0x00000040ff3c7803 */ /* 0x000ff20000000000 */
[----:B------:R-:W-:Y:S04]  /*6570*/  @P6 SHF.L.U32 R0, R82, 0x1f, RZ ;  /* 0x0000001f52006819 */ /* 0x000fe800000006ff */
[----:B------:R1:W2:Y:S01]  /*6580*/  @P6 SYNCS.PHASECHK.TRANS64.TRYWAIT P1, [R3+URZ+0x30], R0 ;  /* 0x00003000030065a7 */ /* 0x0002a200080211ff */
[----:B------:R4:W3:Y:S01]  /*6590*/  SYNCS.PHASECHK.TRANS64.TRYWAIT P0, [R80+URZ+0xa0], R4 ;  /* 0x0000a004500075a7 */ /* 0x0008e200080011ff */
[----:B-1----:R-:W-:Y:S04]  /*65a0*/  SEL R0, RZ, 0xffffffff, P4 ;  /* 0xffffffffff007807 */ /* 0x002fe80002000000 */
[----:B------:R-:W-:Y:S04]  /*65b0*/  @P2 SEL R0, R2, R0, !P3 ;  /* 0x0000000002002207 */ /* 0x000fe80005800000 */
[----:B------:R-:W-:Y:S04]  /*65c0*/  LOP3.LUT R0, R0, 0x1, RZ, 0xc0, !PT ;  /* 0x0000000100007812 */ /* 0x000fe800078ec0ff */
[----:B------:R-:W-:Y:S04]  /*65d0*/  ISETP.NE.U32.AND P5, PT, R0, 0x1, PT ;  /* 0x000000010000780c */ /* 0x000fe80003fa5070 */
[----:B------:R-:W-:Y:S02]  /*65e0*/  P2R R53, PR, RZ, 0x20 ;  /* 0x00000020ff357803 */ /* 0x000fe40000000000 */
[----:B--2---:R-:W-:Y:S01]  /*65f0*/  @P6 SEL R52, RZ, 0x1, !P1 ;  /* 0x00000001ff346807 */ /* 0x004fe20004800000 */
[----:B---34-:R-:W-:Y:S06]  /*6600*/  @!P6 BRA `(.L_x_108) ;  /* 0x000000000090e947 */ /* 0x018fec0003800000 */
[----:B------:R-:W-:Y:S01]  /*6610*/  @P5 IMAD R5, R83, 0x1000, R74 ;  /* 0x0000100053055824 */ /* 0x000fe200078e024a */
[----:B------:R-:W-:Y:S01]  /*6620*/  LOP3.LUT P6, RZ, R75, 0x80, RZ, 0xc0, !PT ;  /* 0x000000804bff7812 */ /* 0x000fe200078cc0ff */
[----:B------:R-:W-:Y:S01]  /*6630*/  BSSY B0, `(.L_x_109) ;  /* 0x000000f000007945 */ /* 0x000fe20003800000 */
[----:B------:R-:W-:Y:S01]  /*6640*/  ISETP.NE.AND P2, PT, R52, RZ, PT ;  /* 0x000000ff3400720c */ /* 0x000fe20003f45270 */
[----:B------:R-:W-:Y:S01]  /*6650*/  @P5 VIADD R0, R5, UR43 ;  /* 0x0000002b05005c36 */ /* 0x000fe20008000000 */
[----:B------:R-:W-:Y:S02]  /*6660*/  PLOP3.LUT P1, PT, PT, PT, PT, 0x8, 0x80 ;  /* 0x000000000080781c */ /* 0x000fe40003f2e170 */
[----:B------:R-:W-:Y:S02]  /*6670*/  CS2R R46, SRZ ;  /* 0x00000000002e7805 */ /* 0x000fe4000001ff00 */
[----:B------:R-:W-:Y:S01]  /*6680*/  @P5 PLOP3.LUT P1, PT, P6, PT, PT, 0x80, 0x8 ;  /* 0x000000000008581c */ /* 0x000fe2000372f070 */
[C---:B------:R-:W-:Y:S01]  /*6690*/  @P5 VIADD R2, R0.reuse, 0x10 ;  /* 0x0000001000025836 */ /* 0x040fe20000000000 */
[----:B------:R-:W-:Y:S02]  /*66a0*/  CS2R R44, SRZ ;  /* 0x00000000002c7805 */ /* 0x000fe4000001ff00 */
[----:B------:R-:W-:Y:S02]  /*66b0*/  CS2R R50, SRZ ;  /* 0x0000000000327805 */ /* 0x000fe4000001ff00 */
[----:B------:R-:W-:Y:S07]  /*66c0*/  CS2R R48, SRZ ;  /* 0x0000000000307805 */ /* 0x000fee000001ff00 */
[----:B------:R-:W-:Y:S01]  /*66d0*/  @P1 VIADD R2, R0, 0xfffffff0 ;  /* 0xfffffff000021836 */ /* 0x000fe20000000000 */
[----:B------:R-:W-:Y:S06]  /*66e0*/  @P2 BRA `(.L_x_110) ;  /* 0x00000000000c2947 */ /* 0x000fec0003800000 */
[----:B------:R-:W-:Y:S04]  /*66f0*/  SHF.L.U32 R0, R82, 0x1f, RZ ;  /* 0x0000001f52007819 */ /* 0x000fe800000006ff */
[----:B------:R-:W1:Y:S02]  /*6700*/  SYNCS.PHASECHK.TRANS64.TRYWAIT P1, [R3+URZ+0x30], R0 ;  /* 0x00003000030075a7 */ /* 0x000e6400080211ff */
[----:B-1----:R-:W-:Y:S05]  /*6710*/  @!P1 BRA `(.L_x_111) ;  /* 0x0000004000a89947 */ /* 0x002fea0003800000 */
.L_x_110:
[----:B------:R-:W-:Y:S05]  /*6720*/  BSYNC B0 ;  /* 0x0000000000007941 */ /* 0x000fea0003800000 */
.L_x_109:
[----:B------:R-:W-:Y:S01]  /*6730*/  ISETP.NE.AND P1, PT, R53, RZ, PT ;  /* 0x000000ff3500720c */ /* 0x000fe20003f25270 */
[----:B-1----:R-:W-:Y:S02]  /*6740*/  VIADD R3, R3, 0x50 ;  /* 0x0000005003037836 */ /* 0x002fe40000000000 */
[----:B------:R-:W-:Y:S02]  /*6750*/  IMAD.U32 R0, RZ, RZ, UR46 ;  /* 0x0000002eff007e24 */ /* 0x000fe4000f8e00ff */
[----:B------:R-:W-:Y:S03]  /*6760*/  VIADD R83, R83, 0x1 ;  /* 0x0000000153537836 */ /* 0x000fe60000000000 */
[----:B------:R-:W-:Y:S05]  /*6770*/  PRMT R0, R0, 0x654, R3 ;  /* 0x0000065400007816 */ /* 0x000fea0000000003 */
[----:B------:R1:W2:Y:S04]  /*6780*/  @P1 LDS.128 R44, [R5+UR43+0x200] ;  /* 0x0002002b052c1984 */ /* 0x0002a80008000c00 */
[----:B------:R1:W3:Y:S01]  /*6790*/  @P1 LDS.128 R48, [R2+0x200] ;  /* 0x0002000002301984 */ /* 0x0002e20000000c00 */
[C---:B------:R-:W-:Y:S01]  /*67a0*/  ISETP.NE.AND P1, PT, R83.reuse, 0x4, PT ;  /* 0x000000045300780c */ /* 0x040fe20003f25270 */
[----:B------:R-:W-:Y:S01]  /*67b0*/  @!PT LDS RZ, [RZ] ;  /* 0x00000000fffff984 */ /* 0x000fe20000000800 */
[----:B------:R-:W-:Y:S01]  /*67c0*/  @!PT LDS RZ, [RZ] ;  /* 0x00000000fffff984 */ /* 0x000fe20000000800 */
[----:B------:R-:W-:Y:S01]  /*67d0*/  @!PT LDS RZ, [RZ] ;  /* 0x00000000fffff984 */ /* 0x000fe20000000800 */
[----:B------:R-:W-:Y:S01]  /*67e0*/  @!PT LDS RZ, [RZ] ;  /* 0x00000000fffff984 */ /* 0x000fe20000000800 */
[----:B------:R4:W-:Y:S06]  /*67f0*/  MEMBAR.ALL.CTA ;  /* 0x0000000000007992 */ /* 0x0009ec0000008000 */
[----:B----4-:R-:W4:Y:S01]  /*6800*/  FENCE.VIEW.ASYNC.S ;  /* 0x00000000000073c6 */ /* 0x010f220000000000 */
[----:B------:R-:W-:Y:S01]  /*6810*/  SEL R83, R83, RZ, P1 ;  /* 0x000000ff53537207 */ /* 0x000fe20000800000 */
[----:B----4-:R4:W-:Y:S02]  /*6820*/  SYNCS.ARRIVE.TRANS64.RED.A1T0 RZ, [R0+URZ], RZ ;  /* 0x000000ff00ff79a7 */ /* 0x0109e400081004ff */
[----:B----4-:R-:W-:Y:S04]  /*6830*/  SEL R0, RZ, 0x1, P1 ;  /* 0x00000001ff007807 */ /* 0x010fe80000800000 */
[----:B-12---:R-:W-:Y:S02]  /*6840*/  LOP3.LUT R82, R82, R0, RZ, 0x3c, !PT ;  /* 0x0000000052527212 */ /* 0x006fe400078e3cff */
.L_x_108:
[----:B------:R-:W-:Y:S05]  /*6850*/  BSYNC B1 ;  /* 0x0000000000017941 */ /* 0x000fea0003800000 */
.L_x_107:
[----:B------:R-:W-:Y:S04]  /*6860*/  SHF.R.U32.HI R0, RZ, 0x15, R39 ;  /* 0x00000015ff007819 */ /* 0x000fe80000011627 */
[----:B------:R-:W-:Y:S01]  /*6870*/  LOP3.LUT P1, RZ, R0, 0x3, R77, 0x48, !PT ;  /* 0x0000000300ff7812 */ /* 0x000fe2000782484d */
[----:B------:R-:W-:Y:S01]  /*6880*/  @!UPT UIADD3 URZ, UPT, UPT, URZ, URZ, URZ ;  /* 0x000000fffffff290 */ /* 0x000fe2000fffe0ff */
[----:B------:R-:W-:Y:S11]  /*6890*/  @P0 BRA `(.L_x_112) ;  /* 0x0000000000080947 */ /* 0x000ff60003800000 */
[----:B------:R-:W1:Y:S02]  /*68a0*/  SYNCS.PHASECHK.TRANS64.TRYWAIT P0, [R80+URZ+0xa0], R4 ;  /* 0x0000a004500075a7 */ /* 0x000e6400080011ff */
[----:B-1----:R-:W-:Y:S05]  /*68b0*/  @!P0 BRA `(.L_x_113) ;  /* 0x0000004000548947 */ /* 0x002fea0003800000 */
.L_x_112:
[----:B------:R-:W-:Y:S05]  /*68c0*/  @!P1 BRA `(.L_x_114) ;  /* 0x0000000000409947 */ /* 0x000fea0003800000 */
[----:B------:R-:W2:Y:S01]  /*68d0*/  LDCU.64 UR8, c[0x4][0x78] ;  /* 0x01000f00ff0877ac */ /* 0x000ea20008000a00 */
[----:B------:R-:W-:Y:S01]  /*68e0*/  MOV R3, 0x0 ;  /* 0x0000000000037802 */ /* 0x000fe20000000f00 */
[----:B------:R-:W-:Y:S02]  /*68f0*/  HFMA2 R12, -RZ, RZ, 0, 5.9604644775390625e-08 ;  /* 0x00000001ff0c7431 */ /* 0x000fe400000001ff */
[----:B------:R-:W-:Y:S02]  /*6900*/  IMAD.MOV.U32 R8, RZ, RZ, 0x192 ;  /* 0x00000192ff087424 */ /* 0x000fe400078e00ff */
[----:B------:R-:W-:Y:S01]  /*6910*/  IMAD.MOV.U32 R13, RZ, RZ, RZ ;  /* 0x000000ffff0d7224 */ /* 0x000fe200078e00ff */
[----:B------:R-:W4:Y:S01]  /*6920*/  LDCU.64 UR6, c[0x4][0x80] ;  /* 0x01001000ff0677ac */ /* 0x000f220008000a00 */
[----:B------:R-:W3:Y:S01]  /*6930*/  LDC.64 R2, c[0x4][R3] ;  /* 0x0100000003027b82 */ /* 0x000ee20000000a00 */
[----:B------:R-:W5:Y:S01]  /*6940*/  LDCU.64 UR4, c[0x4][0x18] ;  /* 0x01000300ff0477ac */ /* 0x000f620008000a00 */
[----:B--2---:R-:W-:Y:S01]  /*6950*/  MOV R5, UR9 ;  /* 0x0000000900057c02 */ /* 0x004fe20008000f00 */
[----:B-1----:R-:W-:Y:S01]  /*6960*/  IMAD.U32 R4, RZ, RZ, UR8 ;  /* 0x00000008ff047e24 */ /* 0x002fe2000f8e00ff */
[----:B----4-:R-:W-:Y:S01]  /*6970*/  MOV R7, UR7 ;  /* 0x0000000700077c02 */ /* 0x010fe20008000f00 */
[----:B------:R-:W-:Y:S01]  /*6980*/  IMAD.U32 R6, RZ, RZ, UR6 ;  /* 0x00000006ff067e24 */ /* 0x000fe2000f8e00ff */
[----:B-----5:R-:W-:Y:S01]  /*6990*/  MOV R11, UR5 ;  /* 0x00000005000b7c02 */ /* 0x020fe20008000f00 */
[----:B------:R-:W-:Y:S02]  /*69a0*/  IMAD.U32 R10, RZ, RZ, UR4 ;  /* 0x00000004ff0a7e24 */ /* 0x000fe4000f8e00ff */
[----:B------:R-:W-:Y:S07]  /*69b0*/  LEPC R20, `(.L_x_114) ;  /* 0x000000001014794e */ /* 0x000fee0000000000 */
[----:B---3--:R-:W-:Y:S05]  /*69c0*/  CALL.ABS.NOINC R2 ;  /* 0x0000000002007343 */ /* 0x008fea0003c00000 */
.L_x_114:
[----:B------:R-:W-:Y:S01]  /*69d0*/  IMAD.U32 R42, R45, 0x10000, RZ ;  /* 0x000100002d2a7824 */ /* 0x000fe200078e00ff */
[C---:B------:R-:W-:Y:S01]  /*69e0*/  SHF.L.U32 R2, R44.reuse, 0x10, RZ ;  /* 0x000000102c027819 */ /* 0x040fe200000006ff */
[----:B------:R-:W-:Y:S05]  /*69f0*/  WARPSYNC.ALL ;  /* 0x0000000000007948 */ /* 0x000fea0003800000 */
[----:B------:R-:W-:Y:S01]  /*6a00*/  R2UR UR4, R39 ;  /* 0x00000000270472ca */ /* 0x000fe200000e0000 */
[----:B------:R-:W-:Y:S01]  /*6a10*/  HFMA2 R54, -RZ, RZ, 0, 9.5367431640625e-07 ;  /* 0x00000010ff367431 */ /* 0x000fe200000001ff */
[C---:B------:R-:W-:Y:S01]  /*6a20*/  PRMT R3, R44.reuse, 0x8880, RZ ;  /* 0x000088802c037816 */ /* 0x040fe200000000ff */
[----:B------:R-:W-:Y:S01]  /*6a30*/  BSSY.RECONVERGENT B0, `(.L_x_115) ;  /* 0x00000a2000007945 */ /* 0x000fe20003800200 */
[----:B------:R-:W-:Y:S02]  /*6a40*/  SHF.L.U32 R41, R44, 0x8, RZ ;  /* 0x000000082c297819 */ /* 0x000fe400000006ff */
[----:B------:R-:W-:Y:S02]  /*6a50*/  IADD3 R55, PT, PT, R74, UR43, RZ ;  /* 0x0000002b4a377c10 */ /* 0x000fe4000fffe0ff */
[----:B------:R-:W-:Y:S02]  /*6a60*/  LOP3.LUT P5, RZ, R75, 0x80, RZ, 0xc0, !PT ;  /* 0x000000804bff7812 */ /* 0x000fe400078ac0ff */
[----:B------:R-:W-:Y:S02]  /*6a70*/  ISETP.NE.AND P0, PT, R87, RZ, PT ;  /* 0x000000ff5700720c */ /* 0x000fe40003f05270 */
[----:B------:R-:W-:Y:S01]  /*6a80*/  SEL R54, R54, 0xfffffff0, !P5 ;  /* 0xfffffff036367807 */ /* 0x000fe20006800000 */
[----:B-1----:R-:W1:Y:S01]  /*6a90*/  LDTM.x32 R4, tmem[UR4] ;  /* 0x00000004000479ee */ /* 0x002e6200082c0000 */
[----:B------:R-:W-:Y:S02]  /*6aa0*/  ISETP.NE.AND P6, PT, R60, RZ, PT ;  /* 0x000000ff3c00720c */ /* 0x000fe40003fc5270 */
[----:B------:R-:W-:Y:S01]  /*6ab0*/  IADD3 R88, PT, PT, R55, R54, RZ ;  /* 0x0000003637587210 */ /* 0x000fe20007ffe0ff */
[C---:B-1----:R-:W-:Y:S01]  /*6ac0*/  IMAD R0, R38.reuse, R4, RZ ;  /* 0x0000000426007224 */ /* 0x042fe200078e02ff */
[----:B------:R-:W-:Y:S01]  /*6ad0*/  SHF.R.S32.HI R4, RZ, 0x18, R2 ;  /* 0x00000018ff047819 */ /* 0x000fe20000011402 */
[C---:B------:R-:W-:Y:S01]  /*6ae0*/  IMAD R2, R38.reuse, R5, RZ ;  /* 0x0000000526027224 */ /* 0x040fe200078e02ff */
[----:B------:R-:W-:Y:S01]  /*6af0*/  SHF.R.S32.HI R5, RZ, 0x18, R41 ;  /* 0x00000018ff057819 */ /* 0x000fe20000011429 */
[----:B------:R-:W-:Y:S01]  /*6b00*/  IMAD R0, R3, R40, R0 ;  /* 0x0000002803007224 */ /* 0x000fe200078e0200 */
[----:B------:R-:W-:Y:S01]  /*6b10*/  PRMT R41, R45, 0x8880, RZ ;  /* 0x000088802d297816 */ /* 0x000fe200000000ff */
[----:B------:R-:W-:Y:S02]  /*6b20*/  IMAD R3, R38, R6, RZ ;  /* 0x0000000626037224 */ /* 0x000fe400078e02ff */
[-C--:B------:R-:W-:Y:S01]  /*6b30*/  IMAD R2, R4, R40.reuse, R2 ;  /* 0x0000002804027224 */ /* 0x080fe200078e0202 */
[----:B------:R-:W-:Y:S01]  /*6b40*/  SHF.R.S32.HI R4, RZ, 0x18, R44 ;  /* 0x00000018ff047819 */ /* 0x000fe2000001142c */
[C---:B------:R-:W-:Y:S02]  /*6b50*/  IMAD R7, R38.reuse, R7, RZ ;  /* 0x0000000726077224 */ /* 0x040fe400078e02ff */
[-C--:B------:R-:W-:Y:S02]  /*6b60*/  IMAD R3, R5, R40.reuse, R3 ;  /* 0x0000002805037224 */ /* 0x080fe400078e0203 */
[----:B------:R-:W-:Y:S02]  /*6b70*/  IMAD R5, R38, R9, RZ ;  /* 0x0000000926057224 */ /* 0x000fe400078e02ff */
[----:B------:R-:W-:Y:S02]  /*6b80*/  IMAD R7, R4, R40, R7 ;  /* 0x0000002804077224 */ /* 0x000fe400078e0207 */
[C---:B------:R-:W-:Y:S02]  /*6b90*/  IMAD R9, R38.reuse, R13, RZ ;  /* 0x0000000d26097224 */ /* 0x040fe400078e02ff */
[C---:B------:R-:W-:Y:S01]  /*6ba0*/  IMAD R4, R38.reuse, R8, RZ ;  /* 0x0000000826047224 */ /* 0x040fe200078e02ff */
[----:B------:R-:W-:Y:S01]  /*6bb0*/  I2IP.S8.S32.SAT R56, R7, R3, RZ ;  /* 0x0000000307387239 */ /* 0x000fe200000014ff */
[C---:B------:R-:W-:Y:S01]  /*6bc0*/  IMAD R13, R38.reuse, R17, RZ ;  /* 0x00000011260d7224 */ /* 0x040fe200078e02ff */
[----:B------:R-:W-:Y:S01]  /*6bd0*/  SHF.R.S32.HI R7, RZ, 0x18, R45 ;  /* 0x00000018ff077819 */ /* 0x000fe2000001142d */
[----:B------:R-:W-:Y:S01]  /*6be0*/  IMAD R8, R38, R12, RZ ;  /* 0x0000000c26087224 */ /* 0x000fe200078e02ff */
[----:B------:R-:W-:Y:S01]  /*6bf0*/  I2IP.S8.S32.SAT R56, R2, R0, R56 ;  /* 0x0000000002387239 */ /* 0x000fe20000001438 */
[C---:B------:R-:W-:Y:S01]  /*6c00*/  IMAD R17, R38.reuse, R21, RZ ;  /* 0x0000001526117224 */ /* 0x040fe200078e02ff */
[----:B------:R-:W-:Y:S01]  /*6c10*/  SHF.R.S32.HI R2, RZ, 0x18, R46 ;  /* 0x00000018ff027819 */ /* 0x000fe2000001142e */
[----:B------:R-:W-:Y:S01]  /*6c20*/  IMAD R12, R38, R16, RZ ;  /* 0x00000010260c7224 */ /* 0x000fe200078e02ff */
[----:B------:R-:W-:Y:S01]  /*6c30*/  SHF.L.U32 R0, R46, 0x8, RZ ;  /* 0x000000082e007819 */ /* 0x000fe200000006ff */
[C---:B------:R-:W-:Y:S02]  /*6c40*/  IMAD R21, R38.reuse, R25, RZ ;  /* 0x0000001926157224 */ /* 0x040fe400078e02ff */
[C---:B------:R-:W-:Y:S01]  /*6c50*/  IMAD R16, R38.reuse, R20, RZ ;  /* 0x0000001426107224 */ /* 0x040fe200078e02ff */
[----:B------:R-:W-:Y:S01]  /*6c60*/  SHF.R.S32.HI R0, RZ, 0x18, R0 ;  /* 0x00000018ff007819 */ /* 0x000fe20000011400 */
[C---:B------:R-:W-:Y:S02]  /*6c70*/  IMAD R25, R38.reuse, R29, RZ ;  /* 0x0000001d26197224 */ /* 0x040fe400078e02ff */
[C---:B------:R-:W-:Y:S02]  /*6c80*/  IMAD R20, R38.reuse, R24, RZ ;  /* 0x0000001826147224 */ /* 0x040fe400078e02ff */
[C---:B------:R-:W-:Y:S01]  /*6c90*/  IMAD R29, R38.reuse, R33, RZ ;  /* 0x00000021261d7224 */ /* 0x040fe200078e02ff */
[----:B------:R-:W-:Y:S01]  /*6ca0*/  SHF.L.U32 R33, R45, 0x8, RZ ;  /* 0x000000082d217819 */ /* 0x000fe200000006ff */
[C---:B------:R-:W-:Y:S02]  /*6cb0*/  IMAD R24, R38.reuse, R28, RZ ;  /* 0x0000001c26187224 */ /* 0x040fe400078e02ff */
[C---:B------:R-:W-:Y:S01]  /*6cc0*/  IMAD R28, R38.reuse, R32, RZ ;  /* 0x00000020261c7224 */ /* 0x040fe200078e02ff */
[----:B------:R-:W-:Y:S01]  /*6cd0*/  SHF.R.S32.HI R32, RZ, 0x18, R42 ;  /* 0x00000018ff207819 */ /* 0x000fe2000001142a */
[----:B------:R-:W-:Y:S01]  /*6ce0*/  IMAD R4, R41, R40, R4 ;  /* 0x0000002829047224 */ /* 0x000fe200078e0204 */
[----:B------:R-:W-:Y:S01]  /*6cf0*/  SHF.R.S32.HI R3, RZ, 0x18, R33 ;  /* 0x00000018ff037819 */ /* 0x000fe20000011421 */
[----:B------:R-:W-:Y:S01]  /*6d00*/  IMAD R6, R38, R10, RZ ;  /* 0x0000000a26067224 */ /* 0x000fe200078e02ff */
[----:B------:R-:W-:Y:S01]  /*6d10*/  PRMT R33, R46, 0x8880, RZ ;  /* 0x000088802e217816 */ /* 0x000fe200000000ff */
[-C--:B------:R-:W-:Y:S01]  /*6d20*/  IMAD R5, R32, R40.reuse, R5 ;  /* 0x0000002820057224 */ /* 0x080fe200078e0205 */
[----:B------:R-:W-:Y:S01]  /*6d30*/  SHF.L.U32 R32, R46, 0x10, RZ ;  /* 0x000000102e207819 */ /* 0x000fe200000006ff */
[C---:B------:R-:W-:Y:S02]  /*6d40*/  IMAD R11, R38.reuse, R11, RZ ;  /* 0x0000000b260b7224 */ /* 0x040fe400078e02ff */
[-C--:B------:R-:W-:Y:S02]  /*6d50*/  IMAD R6, R3, R40.reuse, R6 ;  /* 0x0000002803067224 */ /* 0x080fe400078e0206 */
[----:B------:R-:W-:Y:S01]  /*6d60*/  IMAD R11, R7, R40, R11 ;  /* 0x00000028070b7224 */ /* 0x000fe200078e020b */
[----:B------:R-:W-:Y:S01]  /*6d70*/  SHF.R.S32.HI R7, RZ, 0x18, R32 ;  /* 0x00000018ff077819 */ /* 0x000fe20000011420 */
[----:B------:R-:W-:Y:S02]  /*6d80*/  IMAD.MOV.U32 R3, RZ, RZ, R33 ;  /* 0x000000ffff037224 */ /* 0x000fe400078e0021 */
[----:B------:R-:W-:Y:S01]  /*6d90*/  IMAD R10, R38, R14, RZ ;  /* 0x0000000e260a7224 */ /* 0x000fe200078e02ff */
[----:B------:R-:W-:Y:S01]  /*6da0*/  I2IP.S8.S32.SAT R11, R11, R6, RZ ;  /* 0x000000060b0b7239 */ /* 0x000fe200000014ff */
[-C--:B------:R-:W-:Y:S01]  /*6db0*/  IMAD R8, R3, R40.reuse, R8 ;  /* 0x0000002803087224 */ /* 0x080fe200078e0208 */
[----:B------:R-:W-:Y:S01]  /*6dc0*/  SHF.L.U32 R3, R47, 0x10, RZ ;  /* 0x000000102f037819 */ /* 0x000fe200000006ff */
[-C--:B------:R-:W-:Y:S01]  /*6dd0*/  IMAD R9, R7, R40.reuse, R9 ;  /* 0x0000002807097224 */ /* 0x080fe200078e0209 */
[C---:B------:R-:W-:Y:S01]  /*6de0*/  PRMT R7, R47.reuse, 0x8880, RZ ;  /* 0x000088802f077816 */ /* 0x040fe200000000ff */
[----:B------:R-:W-:Y:S01]  /*6df0*/  IMAD R10, R0, R40, R10 ;  /* 0x00000028000a7224 */ /* 0x000fe200078e020a */
[----:B------:R-:W-:Y:S01]  /*6e00*/  SHF.R.S32.HI R3, RZ, 0x18, R3 ;  /* 0x00000018ff037819 */ /* 0x000fe20000011403 */
[----:B------:R-:W-:Y:S01]  /*6e10*/  IMAD R15, R38, R15, RZ ;  /* 0x0000000f260f7224 */ /* 0x000fe200078e02ff */
[----:B------:R-:W-:Y:S01]  /*6e20*/  MOV R0, R7 ;  /* 0x0000000700007202 */ /* 0x000fe20000000f00 */
[----:B------:R-:W-:Y:S01]  /*6e30*/  IMAD.SHL.U32 R6, R47, 0x100, RZ ;  /* 0x000001002f067824 */ /* 0x000fe200078e00ff */
[----:B------:R-:W-:Y:S01]  /*6e40*/  I2IP.S8.S32.SAT R57, R5, R4, R11 ;  /* 0x0000000405397239 */ /* 0x000fe2000000140b */
[-C--:B------:R-:W-:Y:S01]  /*6e50*/  IMAD R15, R2, R40.reuse, R15 ;  /* 0x00000028020f7224 */ /* 0x080fe200078e020f */
[----:B------:R-:W-:Y:S01]  /*6e60*/  SHF.R.S32.HI R2, RZ, 0x18, R47 ;  /* 0x00000018ff027819 */ /* 0x000fe2000001142f */
[----:B------:R-:W-:Y:S01]  /*6e70*/  IMAD R12, R0, R40, R12 ;  /* 0x00000028000c7224 */ /* 0x000fe200078e020c */
[----:B------:R-:W-:Y:S01]  /*6e80*/  SHF.R.S32.HI R6, RZ, 0x18, R6 ;  /* 0x00000018ff067819 */ /* 0x000fe20000011406 */
[----:B------:R-:W-:Y:S01]  /*6e90*/  IMAD R14, R38, R18, RZ ;  /* 0x00000012260e7224 */ /* 0x000fe200078e02ff */
[----:B---3--:R-:W-:Y:S01]  /*6ea0*/  PRMT R0, R48, 0x8880, RZ ;  /* 0x0000888030007816 */ /* 0x008fe200000000ff */
[-C--:B------:R-:W-:Y:S01]  /*6eb0*/  IMAD R13, R3, R40.reuse, R13 ;  /* 0x00000028030d7224 */ /* 0x080fe200078e020d */
[C---:B------:R-:W-:Y:S01]  /*6ec0*/  SHF.L.U32 R4, R49.reuse, 0x10, RZ ;  /* 0x0000001031047819 */ /* 0x040fe200000006ff */
[----:B------:R-:W-:Y:S01]  /*6ed0*/  IMAD R19, R38, R19, RZ ;  /* 0x0000001326137224 */ /* 0x000fe200078e02ff */
[C---:B------:R-:W-:Y:S01]  /*6ee0*/  PRMT R3, R49.reuse, 0x8880, RZ ;  /* 0x0000888031037816 */ /* 0x040fe200000000ff */
[-C--:B------:R-:W-:Y:S01]  /*6ef0*/  IMAD R14, R6, R40.reuse, R14 ;  /* 0x00000028060e7224 */ /* 0x080fe200078e020e */
[----:B------:R-:W-:Y:S01]  /*6f00*/  SHF.L.U32 R5, R49, 0x8, RZ ;  /* 0x0000000831057819 */ /* 0x000fe200000006ff */
[-C--:B------:R-:W-:Y:S01]  /*6f10*/  IMAD R19, R2, R40.reuse, R19 ;  /* 0x0000002802137224 */ /* 0x080fe200078e0213 */
[----:B------:R-:W-:Y:S01]  /*6f20*/  SHF.L.U32 R2, R48, 0x10, RZ ;  /* 0x0000001030027819 */ /* 0x000fe200000006ff */
[----:B------:R-:W-:Y:S01]  /*6f30*/  IMAD R16, R0, R40, R16 ;  /* 0x0000002800107224 */ /* 0x000fe200078e0210 */
[----:B------:R-:W-:Y:S01]  /*6f40*/  SHF.R.S32.HI R4, RZ, 0x18, R4 ;  /* 0x00000018ff047819 */ /* 0x000fe20000011404 */
[----:B------:R-:W-:Y:S01]  /*6f50*/  IMAD.SHL.U32 R0, R48, 0x100, RZ ;  /* 0x0000010030007824 */ /* 0x000fe200078e00ff */
[----:B------:R-:W-:Y:S01]  /*6f60*/  SHF.R.S32.HI R2, RZ, 0x18, R2 ;  /* 0x00000018ff027819 */ /* 0x000fe20000011402 */
[C---:B------:R-:W-:Y:S01]  /*6f70*/  IMAD R18, R38.reuse, R22, RZ ;  /* 0x0000001626127224 */ /* 0x040fe200078e02ff */
[----:B------:R-:W-:Y:S01]  /*6f80*/  I2IP.S8.S32.SAT R10, R15, R10, RZ ;  /* 0x0000000a0f0a7239 */ /* 0x000fe200000014ff */
[----:B------:R-:W-:Y:S01]  /*6f90*/  IMAD R23, R38, R23, RZ ;  /* 0x0000001726177224 */ /* 0x000fe200078e02ff */
[----:B------:R-:W-:Y:S01]  /*6fa0*/  SHF.R.S32.HI R0, RZ, 0x18, R0 ;  /* 0x00000018ff007819 */ /* 0x000fe20000011400 */
[----:B------:R-:W-:Y:S01]  /*6fb0*/  IMAD R17, R2, R40, R17 ;  /* 0x0000002802117224 */ /* 0x000fe200078e0211 */
[----:B------:R-:W-:Y:S01]  /*6fc0*/  SHF.R.S32.HI R2, RZ, 0x18, R48 ;  /* 0x00000018ff027819 */ /* 0x000fe20000011430 */
[----:B------:R-:W-:Y:S01]  /*6fd0*/  IMAD R22, R38, R26, RZ ;  /* 0x0000001a26167224 */ /* 0x000fe200078e02ff */
[----:B------:R-:W-:Y:S01]  /*6fe0*/  I2IP.S8.S32.SAT R14, R19, R14, RZ ;  /* 0x0000000e130e7239 */ /* 0x000fe200000014ff */
[-C--:B------:R-:W-:Y:S01]  /*6ff0*/  IMAD R18, R0, R40.reuse, R18 ;  /* 0x0000002800127224 */ /* 0x080fe200078e0212 */
[----:B------:R-:W-:Y:S01]  /*7000*/  SHF.R.S32.HI R0, RZ, 0x18, R5 ;  /* 0x00000018ff007819 */ /* 0x000fe20000011405 */
[-C--:B------:R-:W-:Y:S01]  /*7010*/  IMAD R23, R2, R40.reuse, R23 ;  /* 0x0000002802177224 */ /* 0x080fe200078e0217 */
[----:B------:R-:W-:Y:S01]  /*7020*/  SHF.R.S32.HI R2, RZ, 0x18, R49 ;  /* 0x00000018ff027819 */ /* 0x000fe20000011431 */
[-C--:B------:R-:W-:Y:S01]  /*7030*/  IMAD R20, R3, R40.reuse, R20 ;  /* 0x0000002803147224 */ /* 0x080fe200078e0214 */
[----:B------:R-:W-:Y:S01]  /*7040*/  SHF.L.U32 R3, R50, 0x8, RZ ;  /* 0x0000000832037819 */ /* 0x000fe200000006ff */
[----:B------:R-:W-:Y:S01]  /*7050*/  IMAD R21, R4, R40, R21 ;  /* 0x0000002804157224 */ /* 0x000fe200078e0215 */
[----:B------:R-:W-:Y:S01]  /*7060*/  SHF.R.S32.HI R5, RZ, 0x18, R51 ;  /* 0x00000018ff057819 */ /* 0x000fe20000011433 */
[----:B------:R-:W-:Y:S01]  /*7070*/  IMAD R27, R38, R27, RZ ;  /* 0x0000001b261b7224 */ /* 0x000fe200078e02ff */
[----:B------:R-:W-:Y:S01]  /*7080*/  SHF.R.S32.HI R3, RZ, 0x18, R3 ;  /* 0x00000018ff037819 */ /* 0x000fe20000011403 */
[----:B------:R-:W-:Y:S01]  /*7090*/  IMAD.U32 R4, R50, 0x10000, RZ ;  /* 0x0001000032047824 */ /* 0x000fe200078e00ff */
[----:B------:R-:W-:Y:S01]  /*70a0*/  I2IP.S8.S32.SAT R18, R23, R18, RZ ;  /* 0x0000001217127239 */ /* 0x000fe200000014ff */
[-C--:B------:R-:W-:Y:S01]  /*70b0*/  IMAD R22, R0, R40.reuse, R22 ;  /* 0x0000002800167224 */ /* 0x080fe200078e0216 */
[----:B------:R-:W-:Y:S01]  /*70c0*/  PRMT R0, R50, 0x8880, RZ ;  /* 0x0000888032007816 */ /* 0x000fe200000000ff */
[----:B------:R-:W-:Y:S01]  /*70d0*/  IMAD R27, R2, R40, R27 ;  /* 0x00000028021b7224 */ /* 0x000fe200078e021b */
[----:B------:R-:W-:Y:S01]  /*70e0*/  SHF.R.S32.HI R2, RZ, 0x18, R4 ;  /* 0x00000018ff027819 */ /* 0x000fe20000011404 */
[----:B------:R-:W-:Y:S01]  /*70f0*/  IMAD R26, R38, R30, RZ ;  /* 0x0000001e261a7224 */ /* 0x000fe200078e02ff */
[----:B------:R-:W-:Y:S01]  /*7100*/  I2IP.S8.S32.SAT R58, R9, R8, R10 ;  /* 0x00000008093a7239 */ /* 0x000fe2000000140a */
[-C--:B------:R-:W-:Y:S01]  /*7110*/  IMAD R24, R0, R40.reuse, R24 ;  /* 0x0000002800187224 */ /* 0x080fe200078e0218 */
[----:B------:R-:W-:Y:S01]  /*7120*/  SHF.R.S32.HI R0, RZ, 0x18, R50 ;  /* 0x00000018ff007819 */ /* 0x000fe20000011432 */
[-C--:B------:R-:W-:Y:S01]  /*7130*/  IMAD R25, R2, R40.reuse, R25 ;  /* 0x0000002802197224 */ /* 0x080fe200078e0219 */
[----:B------:R-:W-:Y:S01]  /*7140*/  PRMT R2, R51, 0x8880, RZ ;  /* 0x0000888033027816 */ /* 0x000fe200000000ff */
[----:B------:R-:W-:Y:S01]  /*7150*/  IMAD R26, R3, R40, R26 ;  /* 0x00000028031a7224 */ /* 0x000fe200078e021a */
[----:B------:R-:W-:Y:S01]  /*7160*/  SHF.L.U32 R3, R51, 0x10, RZ ;  /* 0x0000001033037819 */ /* 0x000fe200000006ff */
[----:B------:R-:W-:Y:S01]  /*7170*/  IMAD R31, R38, R31, RZ ;  /* 0x0000001f261f7224 */ /* 0x000fe200078e02ff */
[----:B------:R-:W-:Y:S01]  /*7180*/  I2IP.S8.S32.SAT R59, R13, R12, R14 ;  /* 0x0000000c0d3b7239 */ /* 0x000fe2000000140e */
[----:B------:R-:W-:Y:S01]  /*7190*/  IMAD.SHL.U32 R4, R51, 0x100, RZ ;  /* 0x0000010033047824 */ /* 0x000fe200078e00ff */
[----:B------:R-:W-:Y:S01]  /*71a0*/  SHF.R.S32.HI R3, RZ, 0x18, R3 ;  /* 0x00000018ff037819 */ /* 0x000fe20000011403 */
[----:B------:R-:W-:Y:S01]  /*71b0*/  IMAD R31, R0, R40, R31 ;  /* 0x00000028001f7224 */ /* 0x000fe200078e021f */
[----:B------:R-:W-:Y:S01]  /*71c0*/  I2IP.S8.S32.SAT R16, R17, R16, R18 ;  /* 0x0000001011107239 */ /* 0x000fe20000001412 */
[----:B------:R1:W-:Y:S01]  /*71d0*/  STS.128 [R74+UR43+0x4200], R56 ;  /* 0x004200384a007988 */ /* 0x0003e20008000c2b */
[----:B------:R-:W-:Y:S01]  /*71e0*/  SHF.R.S32.HI R4, RZ, 0x18, R4 ;  /* 0x00000018ff047819 */ /* 0x000fe20000011404 */
[----:B------:R-:W-:Y:S01]  /*71f0*/  IMAD R28, R2, R40, R28 ;  /* 0x00000028021c7224 */ /* 0x000fe200078e021c */
[----:B------:R-:W-:Y:S01]  /*7200*/  I2IP.S8.S32.SAT R22, R27, R22, RZ ;  /* 0x000000161b167239 */ /* 0x000fe200000014ff */
[C---:B------:R-:W-:Y:S01]  /*7210*/  IMAD R30, R38.reuse, R34, RZ ;  /* 0x00000022261e7224 */ /* 0x040fe200078e02ff */
[----:B------:R-:W-:Y:S01]  /*7220*/  I2IP.S8.S32.SAT R18, R31, R26, RZ ;  /* 0x0000001a1f127239 */ /* 0x000fe200000014ff */
[----:B------:R-:W-:Y:S01]  /*7230*/  IMAD R29, R3, R40, R29 ;  /* 0x00000028031d7224 */ /* 0x000fe200078e021d */
[----:B------:R-:W-:Y:S01]  /*7240*/  I2IP.S8.S32.SAT R17, R21, R20, R22 ;  /* 0x0000001415117239 */ /* 0x000fe20000001416 */
[----:B------:R-:W-:Y:S01]  /*7250*/  IMAD R35, R38, R35, RZ ;  /* 0x0000002326237224 */ /* 0x000fe200078e02ff */
[----:B------:R-:W-:Y:S01]  /*7260*/  I2IP.S8.S32.SAT R18, R25, R24, R18 ;  /* 0x0000001819127239 */ /* 0x000fe20000001412 */
[-C--:B------:R-:W-:Y:S01]  /*7270*/  IMAD R30, R4, R40.reuse, R30 ;  /* 0x00000028041e7224 */ /* 0x080fe200078e021e */
[----:B------:R-:W-:Y:S01]  /*7280*/  LEA R0, R83, UR43, 0x3 ;  /* 0x0000002b53007c11 */ /* 0x000fe2000f8e18ff */
[----:B------:R-:W-:Y:S01]  /*7290*/  IMAD R35, R5, R40, R35 ;  /* 0x0000002805237224 */ /* 0x000fe200078e0223 */
[----:B------:R-:W-:Y:S04]  /*72a0*/  @P6 SHF.L.U32 R2, R82, 0x1f, RZ ;  /* 0x0000001f52026819 */ /* 0x000fe800000006ff */
[----:B------:R-:W-:Y:S04]  /*72b0*/  I2IP.S8.S32.SAT R19, R35, R30, RZ ;  /* 0x0000001e23137239 */ /* 0x000fe800000014ff */
[----:B------:R-:W-:Y:S05]  /*72c0*/  I2IP.S8.S32.SAT R19, R29, R28, R19 ;  /* 0x0000001c1d137239 */ /* 0x000fea0000001413 */
[----:B------:R1:W-:Y:S01]  /*72d0*/  STS.128 [R88+0x4200], R16 ;  /* 0x0042001058007388 */ /* 0x0003e20000000c00 */
[----:B------:R-:W-:Y:S01]  /*72e0*/  @!PT LDS RZ, [RZ] ;  /* 0x00000000fffff984 */ /* 0x000fe20000000800 */
[----:B------:R-:W-:Y:S01]  /*72f0*/  @!PT LDS RZ, [RZ] ;  /* 0x00000000fffff984 */ /* 0x000fe20000000800 */
[----:B------:R-:W-:Y:S01]  /*7300*/  @!PT LDS RZ, [RZ] ;  /* 0x00000000fffff984 */ /* 0x000fe20000000800 */
[----:B------:R-:W-:Y:S01]  /*7310*/  @!PT LDS RZ, [RZ] ;  /* 0x00000000fffff984 */ /* 0x000fe20000000800 */
[----:B------:R2:W-:Y:S07]  /*7320*/  MEMBAR.ALL.CTA ;  /* 0x0000000000007992 */ /* 0x0005ee0000008000 */
[----:B--2---:R-:W2:Y:S02]  /*7330*/  FENCE.VIEW.ASYNC.S ;  /* 0x00000000000073c6 */ /* 0x004ea40000000000 */
[----:B--2---:R-:W-:Y:S06]  /*7340*/  BAR.SYNC.DEFER_BLOCKING 0x1, 0x80 ;  /* 0x0042000000007b1d */ /* 0x004fec0000010000 */
[----:B------:R-:W-:Y:S05]  /*7350*/  @P0 BRA `(.L_x_116) ;  /* 0x00000000003c0947 */ /* 0x000fea0003800000 */
[----:B------:R-:W2:Y:S01]  /*7360*/  LDCU.64 UR6, c[0x0][0x348] ;  /* 0x00006900ff0677ac */ /* 0x000ea20008000a00 */
[----:B------:R-:W-:Y:S01]  /*7370*/  UIADD3 UR4, UPT, UPT, UR43, 0x4200, URZ ;  /* 0x000042002b047890 */ /* 0x000fe2000fffe0ff */
[----:B------:R-:W-:Y:S01]  /*7380*/  UMOV UR51, UR36 ;  /* 0x0000002400337c82 */ /* 0x000fe20008000000 */
[----:B------:R-:W-:Y:S02]  /*7390*/  UIADD3 UR9, UPT, UPT, UR49, 0x80, URZ ;  /* 0x0000008031097890 */ /* 0x000fe4000fffe0ff */
[----:B------:R-:W-:Y:S02]  /*73a0*/  UIADD3 UR8, UPT, UPT, UR43, 0x4a00, URZ ;  /* 0x00004a002b087890 */ /* 0x000fe4000fffe0ff */
[----:B------:R-:W-:Y:S01]  /*73b0*/  MOV R86, UR4 ;  /* 0x0000000400567c02 */ /* 0x000fe20008000f00 */
[----:B------:R-:W-:Y:S01]  /*73c0*/  UMOV UR10, UR50 ;  /* 0x00000032000a7c82 */ /* 0x000fe20008000000 */
[----:B------:R-:W-:Y:S02]  /*73d0*/  UMOV UR11, UR36 ;  /* 0x00000024000b7c82 */ /* 0x000fe40008000000 */
[----:B------:R-:W-:Y:S01]  /*73e0*/  R2UR UR48, R86 ;  /* 0x00000000563072ca */ /* 0x000fe200000e0000 */
[----:B--2---:R-:W-:Y:S04]  /*73f0*/  UIADD3 UR4, UP0, UPT, UR6, 0x680, URZ ;  /* 0x0000068006047890 */ /* 0x004fe8000ff1e0ff */
[----:B------:R-:W-:Y:S09]  /*7400*/  UIADD3.X UR5, UPT, UPT, URZ, UR7, URZ, UP0, !UPT ;  /* 0x00000007ff057290 */ /* 0x000ff200087fe4ff */
[----:B------:R2:W-:Y:S01]  /*7410*/  UTMASTG.3D [UR48], [UR4] ;  /* 0x00000030040073b5 */ /* 0x0005e20008010000 */
[----:B------:R2:W-:Y:S01]  /*7420*/  UTMASTG.3D [UR8], [UR4] ;  /* 0x00000008040073b5 */ /* 0x0005e20008010000 */
[----:B------:R0:W-:Y:S01]  /*7430*/  UTMACMDFLUSH ;  /* 0x00000000000079b7 */ /* 0x0001e20000000000 */
[----:B--2---:R-:W-:Y:S04]  /*7440*/  DEPBAR.LE SB0, 0x1 ;  /* 0x000080400000791a */ /* 0x004fe80000000000 */
.L_x_116:
[----:B------:R-:W-:Y:S05]  /*7450*/  BSYNC.RECONVERGENT B0 ;  /* 0x0000000000007941 */ /* 0x000fea0003800200 */
.L_x_115:
[----:B------:R-:W-:Y:S06]  /*7460*/  BAR.SYNC.DEFER_BLOCKING 0x1, 0x80 ;  /* 0x0042000000007b1d */ /* 0x000fec0000010000 */
[----:B------:R-:W2:Y:S01]  /*7470*/  @P6 SYNCS.PHASECHK.TRANS64.TRYWAIT P0, [R0+URZ+0x30], R2 ;  /* 0x00003002000065a7 */ /* 0x000ea200080011ff */
[----:B------:R-:W-:Y:S01]  /*7480*/  BSSY B1, `(.L_x_117) ;  /* 0x000001f000017945 */ /* 0x000fe20003800000 */
[----:B--2---:R-:W-:Y:S03]  /*7490*/  @P6 SEL R52, RZ, 0x1, !P0 ;  /* 0x00000001ff346807 */ /* 0x004fe60004000000 */
[----:B------:R-:W-:Y:S05]  /*74a0*/  @!P6 BRA `(.L_x_118) ;  /* 0x000000000070e947 */ /* 0x000fea0003800000 */
[----:B------:R-:W-:Y:S01]  /*74b0*/  ISETP.NE.AND P1, PT, R53, RZ, PT ;  /* 0x000000ff3500720c */ /* 0x000fe20003f25270 */
[----:B------:R-:W-:Y:S01]  /*74c0*/  BSSY B0, `(.L_x_119) ;  /* 0x0000008000007945 */ /* 0x000fe20003800000 */
[----:B------:R-:W-:Y:S11]  /*74d0*/  ISETP.NE.AND P0, PT, R52, RZ, PT ;  /* 0x000000ff3400720c */ /* 0x000ff60003f05270 */
[----:B------:R-:W-:Y:S04]  /*74e0*/  @P1 IMAD R4, R83, 0x1000, R55 ;  /* 0x0000100053041824 */ /* 0x000fe800078e0237 */
[----:B------:R-:W-:Y:S01]  /*74f0*/  @P1 IMAD.IADD R3, R54, 0x1, R4 ;  /* 0x0000000136031824 */ /* 0x000fe200078e0204 */
[----:B------:R-:W-:Y:S06]  /*7500*/  @P0 BRA `(.L_x_120) ;  /* 0x00000000000c0947 */ /* 0x000fec0003800000 */
[----:B------:R-:W-:Y:S04]  /*7510*/  SHF.L.U32 R2, R82, 0x1f, RZ ;  /* 0x0000001f52027819 */ /* 0x000fe800000006ff */
[----:B------:R-:W2:Y:S02]  /*7520*/  SYNCS.PHASECHK.TRANS64.TRYWAIT P0, [R0+URZ+0x30], R2 ;  /* 0x00003002000075a7 */ /* 0x000ea400080011ff */
[----:B--2---:R-:W-:Y:S05]  /*7530*/  @!P0 BRA `(.L_x_121) ;  /* 0x0000003400488947 */ /* 0x004fea0003800000 */
.L_x_120:
[----:B------:R-:W-:Y:S05]  /*7540*/  BSYNC B0 ;  /* 0x0000000000007941 */ /* 0x000fea0003800000 */
.L_x_119:
[----:B------:R-:W-:Y:S01]  /*7550*/  ISETP.NE.AND P0, PT, R53, RZ, PT ;  /* 0x000000ff3500720c */ /* 0x000fe20003f05270 */
[----:B--2---:R-:W-:Y:S02]  /*7560*/  VIADD R2, R0, 0x50 ;  /* 0x0000005000027836 */ /* 0x004fe40000000000 */
[----:B------:R-:W-:Y:S02]  /*7570*/  IMAD.U32 R0, RZ, RZ, UR46 ;  /* 0x0000002eff007e24 */ /* 0x000fe4000f8e00ff */
[----:B------:R-:W-:Y:S03]  /*7580*/  VIADD R83, R83, 0x1 ;  /* 0x0000000153537836 */ /* 0x000fe60000000000 */
[----:B------:R-:W-:Y:S05]  /*7590*/  PRMT R0, R0, 0x654, R2 ;  /* 0x0000065400007816 */ /* 0x000fea0000000002 */
[----:B------:R2:W3:Y:S04]  /*75a0*/  @P0 LDS.128 R44, [R4+0x200] ;  /* 0x00020000042c0984 */ /* 0x0004e80000000c00 */
[----:B------:R2:W4:Y:S01]  /*75b0*/  @P0 LDS.128 R48, [R3+0x200] ;  /* 0x0002000003300984 */ /* 0x0005220000000c00 */
[C---:B------:R-:W-:Y:S01]  /*75c0*/  ISETP.NE.AND P0, PT, R83.reuse, 0x4, PT ;  /* 0x000000045300780c */ /* 0x040fe20003f05270 */
[----:B------:R-:W-:Y:S01]  /*75d0*/  @!PT LDS RZ, [RZ] ;  /* 0x00000000fffff984 */ /* 0x000fe20000000800 */
[----:B------:R-:W-:Y:S01]  /*75e0*/  @!PT LDS RZ, [RZ] ;  /* 0x00000000fffff984 */ /* 0x000fe20000000800 */
[----:B------:R-:W-:Y:S01]  /*75f0*/  @!PT LDS RZ, [RZ] ;  /* 0x00000000fffff984 */ /* 0x000fe20000000800 */
[----:B------:R-:W-:Y:S01]  /*7600*/  @!PT LDS RZ, [RZ] ;  /* 0x00000000fffff984 */ /* 0x000fe20000000800 */
[----:B------:R5:W-:Y:S06]  /*7610*/  MEMBAR.ALL.CTA ;  /* 0x0000000000007992 */ /* 0x000bec0000008000 */
[----:B-----5:R-:W5:Y:S01]  /*7620*/  FENCE.VIEW.ASYNC.S ;  /* 0x00000000000073c6 */ /* 0x020f620000000000 */
[----:B------:R-:W-:Y:S01]  /*7630*/  SEL R83, R83, RZ, P0 ;  /* 0x000000ff53537207 */ /* 0x000fe20000000000 */
[----:B-----5:R5:W-:Y:S02]  /*7640*/  SYNCS.ARRIVE.TRANS64.RED.A1T0 RZ, [R0+URZ], RZ ;  /* 0x000000ff00ff79a7 */ /* 0x020be400081004ff */
[----:B-----5:R-:W-:Y:S04]  /*7650*/  SEL R0, RZ, 0x1, P0 ;  /* 0x00000001ff007807 */ /* 0x020fe80000000000 */
[----:B--23--:R-:W-:Y:S02]  /*7660*/  LOP3.LUT R82, R82, R0, RZ, 0x3c, !PT ;  /* 0x0000000052527212 */ /* 0x00cfe400078e3cff */
.L_x_118:
[----:B------:R-:W-:Y:S05]  /*7670*/  BSYNC B1 ;  /* 0x0000000000017941 */ /* 0x000fea0003800000 */
.L_x_117:
[----:B------:R-:W-:Y:S05]  /*7680*/  VIADD R0, R39, 0x20 ;  /* 0x0000002027007836 */ /* 0x000fea0000000000 */
[----:B------:R-:W-:Y:S04]  /*7690*/  SHF.R.U32.HI R0, RZ, 0x15, R0 ;  /* 0x00000015ff007819 */ /* 0x000fe80000011600 */
[----:B------:R-:W-:Y:S11]  /*76a0*/  LOP3.LUT P0, RZ, R0, 0x3, R77, 0x48, !PT ;  /* 0x0000000300ff7812 */ /* 0x000ff6000780484d */
[----:B------:R-:W-:Y:S02]  /*76b0*/  @!UPT UIADD3 URZ, UPT, UPT, URZ, URZ, URZ ;  /* 0x000000fffffff290 */ /* 0x000fe4000fffe0ff */
[----:B------:R-:W-:Y:S05]  /*76c0*/  @!P0 BRA `(.L_x_122) ;  /* 0x0000000000408947 */ /* 0x000fea0003800000 */
[----:B------:R-:W2:Y:S01]  /*76d0*/  LDCU.64 UR8, c[0x4][0x78] ;  /* 0x01000f00ff0877ac */ /* 0x000ea20008000a00 */
[----:B------:R-:W-:Y:S01]  /*76e0*/  MOV R3, 0x0 ;  /* 0x0000000000037802 */ /* 0x000fe20000000f00 */
[----:B------:R-:W-:Y:S02]  /*76f0*/  HFMA2 R12, -RZ, RZ, 0, 5.9604644775390625e-08 ;  /* 0x00000001ff0c7431 */ /* 0x000fe400000001ff */
[----:B------:R-:W-:Y:S02]  /*7700*/  IMAD.MOV.U32 R8, RZ, RZ, 0x192 ;  /* 0x00000192ff087424 */ /* 0x000fe400078e00ff */
[----:B------:R-:W-:Y:S01]  /*7710*/  IMAD.MOV.U32 R13, RZ, RZ, RZ ;  /* 0x000000ffff0d7224 */ /* 0x000fe200078e00ff */
[----:B------:R-:W3:Y:S01]  /*7720*/  LDCU.64 UR6, c[0x4][0x80] ;  /* 0x01001000ff0677ac */ /* 0x000ee20008000a00 */
[----:B------:R-:W1:Y:S01]  /*7730*/  LDC.64 R2, c[0x4][R3] ;  /* 0x0100000003027b82 */ /* 0x000e620000000a00 */
[----:B------:R-:W5:Y:S01]  /*7740*/  LDCU.64 UR4, c[0x4][0x18] ;  /* 0x01000300ff0477ac */ /* 0x000f620008000a00 */
[----:B--2---:R-:W-:Y:S01]  /*7750*/  MOV R5, UR9 ;  /* 0x0000000900057c02 */ /* 0x004fe20008000f00 */
[----:B------:R-:W-:Y:S01]  /*7760*/  IMAD.U32 R4, RZ, RZ, UR8 ;  /* 0x00000008ff047e24 */ /* 0x000fe2000f8e00ff */
[----:B---3--:R-:W-:Y:S01]  /*7770*/  MOV R7, UR7 ;  /* 0x0000000700077c02 */ /* 0x008fe20008000f00 */
[----:B------:R-:W-:Y:S01]  /*7780*/  IMAD.U32 R6, RZ, RZ, UR6 ;  /* 0x00000006ff067e24 */ /* 0x000fe2000f8e00ff */
[----:B-----5:R-:W-:Y:S01]  /*7790*/  MOV R11, UR5 ;  /* 0x00000005000b7c02 */ /* 0x020fe20008000f00 */
[----:B------:R-:W-:Y:S02]  /*77a0*/  IMAD.U32 R10, RZ, RZ, UR4 ;  /* 0x00000004ff0a7e24 */ /* 0x000fe4000f8e00ff */
[----:B------:R-:W-:Y:S07]  /*77b0*/  LEPC R20, `(.L_x_122) ;  /* 0x000000001014794e */ /* 0x000fee0000000000 */
[----:B-1--4-:R-:W-:Y:S05]  /*77c0*/  CALL.ABS.NOINC R2 ;  /* 0x0000000002007343 */ /* 0x012fea0003c00000 */
.L_x_122:
[C---:B------:R-:W-:Y:S01]  /*77d0*/  SHF.L.U32 R2, R44.reuse, 0x10, RZ ;  /* 0x000000102c027819 */ /* 0x040fe200000006ff */
[----:B------:R-:W-:Y:S05]  /*77e0*/  WARPSYNC.ALL ;  /* 0x0000000000007948 */ /* 0x000fea0003800000 */
[----:B------:R-:W-:Y:S01]  /*77f0*/  R2UR UR4, R39 ;  /* 0x00000000270472ca */ /* 0x000fe200000e0000 */
[----:B------:R-:W-:Y:S01]  /*7800*/  BSSY.RECONVERGENT B0, `(.L_x_123) ;  /* 0x000009e000007945 */ /* 0x000fe20003800200 */
[C---:B------:R-:W-:Y:S02]  /*7810*/  PRMT R3, R44.reuse, 0x8880, RZ ;  /* 0x000088802c037816 */ /* 0x040fe400000000ff */
[----:B------:R-:W-:Y:S02]  /*7820*/  SHF.L.U32 R41, R44, 0x8, RZ ;  /* 0x000000082c297819 */ /* 0x000fe400000006ff */
[C---:B------:R-:W-:Y:S02]  /*7830*/  SHF.L.U32 R42, R45.reuse, 0x10, RZ ;  /* 0x000000102d2a7819 */ /* 0x040fe400000006ff */
[----:B------:R-:W-:Y:S02]  /*7840*/  SHF.L.U32 R43, R45, 0x8, RZ ;  /* 0x000000082d2b7819 */ /* 0x000fe400000006ff */
[----:B------:R-:W-:Y:S02]  /*7850*/  SHF.R.S32.HI R42, RZ, 0x18, R42 ;  /* 0x00000018ff2a7819 */ /* 0x000fe4000001142a */
[----:B------:R-:W-:Y:S01]  /*7860*/  SHF.R.S32.HI R43, RZ, 0x18, R43 ;  /* 0x00000018ff2b7819 */ /* 0x000fe2000001142b */
[----:B-1----:R-:W1:Y:S01]  /*7870*/  LDTM.x32 R4, tmem[UR4+0x20] ;  /* 0x00002004000479ee */ /* 0x002e6200082c0000 */
[----:B------:R-:W-:Y:S02]  /*7880*/  ISETP.NE.AND P0, PT, R87, RZ, PT ;  /* 0x000000ff5700720c */ /* 0x000fe40003f05270 */
[----:B------:R-:W-:Y:S01]  /*7890*/  ISETP.NE.AND P6, PT, R60, RZ, PT ;  /* 0x000000ff3c00720c */ /* 0x000fe20003fc5270 */
        /* <DEDUP_REMOVED lines=9> */
[----:B------:R-:W-:Y:S02]  /*7930*/  IMAD R7, R38, R7, RZ ;  /* 0x0000000726077224 */ /* 0x000fe400078e02ff */
[-C--:B------:R-:W-:Y:S02]  /*7940*/  IMAD R3, R5, R40.reuse, R3 ;  /* 0x0000002805037224 */ /* 0x080fe400078e0203 */
[----:B------:R-:W-:Y:S02]  /*7950*/  IMAD R7, R4, R40, R7 ;  /* 0x0000002804077224 */ /* 0x000fe400078e0207 */
[C---:B------:R-:W-:Y:S02]  /*7960*/  IMAD R4, R38.reuse, R8, RZ ;  /* 0x0000000826047224 */ /* 0x040fe400078e02ff */
[C---:B------:R-:W-:Y:S01]  /*7970*/  IMAD R8, R38.reuse, R12, RZ ;  /* 0x0000000c26087224 */ /* 0x040fe200078e02ff */
[----:B------:R-:W-:Y:S01]  /*7980*/  I2IP.S8.S32.SAT R56, R7, R3, RZ ;  /* 0x0000000307387239 */ /* 0x000fe200000014ff */
[----:B------:R-:W-:Y:S01]  /*7990*/  IMAD R5, R38, R9, RZ ;  /* 0x0000000926057224 */ /* 0x000fe200078e02ff */
[----:B------:R-:W-:Y:S01]  /*79a0*/  PRMT R7, R46, 0x8880, RZ ;  /* 0x000088802e077816 */ /* 0x000fe200000000ff */
[----:B------:R-:W-:Y:S01]  /*79b0*/  IMAD R12, R38, R16, RZ ;  /* 0x00000010260c7224 */ /* 0x000fe200078e02ff */
[----:B------:R-:W-:Y:S01]  /*79c0*/  I2IP.S8.S32.SAT R56, R2, R0, R56 ;  /* 0x0000000002387239 */ /* 0x000fe20000001438 */
[C---:B------:R-:W-:Y:S01]  /*79d0*/  IMAD R9, R38.reuse, R13, RZ ;  /* 0x0000000d26097224 */ /* 0x040fe200078e02ff */
[----:B------:R-:W-:Y:S01]  /*79e0*/  SHF.R.S32.HI R3, RZ, 0x18, R45 ;  /* 0x00000018ff037819 */ /* 0x000fe2000001142d */
[----:B------:R-:W-:Y:S01]  /*79f0*/  IMAD R16, R38, R20, RZ ;  /* 0x0000001426107224 */ /* 0x000fe200078e02ff */
[----:B----4-:R-:W-:Y:S01]  /*7a00*/  SHF.L.U32 R0, R48, 0x10, RZ ;  /* 0x0000001030007819 */ /* 0x010fe200000006ff */
[----:B------:R-:W-:Y:S01]  /*7a10*/  IMAD R13, R38, R17, RZ ;  /* 0x00000011260d7224 */ /* 0x000fe200078e02ff */
[----:B------:R-:W-:Y:S01]  /*7a20*/  SHF.L.U32 R2, R48, 0x8, RZ ;  /* 0x0000000830027819 */ /* 0x000fe200000006ff */
[C---:B------:R-:W-:Y:S01]  /*7a30*/  IMAD R20, R38.reuse, R24, RZ ;  /* 0x0000001826147224 */ /* 0x040fe200078e02ff */
[----:B------:R-:W-:Y:S01]  /*7a40*/  SHF.R.S32.HI R0, RZ, 0x18, R0 ;  /* 0x00000018ff007819 */ /* 0x000fe20000011400 */
[C---:B------:R-:W-:Y:S01]  /*7a50*/  IMAD R17, R38.reuse, R21, RZ ;  /* 0x0000001526117224 */ /* 0x040fe200078e02ff */
[----:B------:R-:W-:Y:S01]  /*7a60*/  SHF.R.S32.HI R2, RZ, 0x18, R2 ;  /* 0x00000018ff027819 */ /* 0x000fe20000011402 */
[C---:B------:R-:W-:Y:S02]  /*7a70*/  IMAD R24, R38.reuse, R28, RZ ;  /* 0x0000001c26187224 */ /* 0x040fe400078e02ff */
[C---:B------:R-:W-:Y:S02]  /*7a80*/  IMAD R6, R38.reuse, R10, RZ ;  /* 0x0000000a26067224 */ /* 0x040fe400078e02ff */
[C---:B------:R-:W-:Y:S02]  /*7a90*/  IMAD R21, R38.reuse, R25, RZ ;  /* 0x0000001926157224 */ /* 0x040fe400078e02ff */
[----:B------:R-:W-:Y:S01]  /*7aa0*/  IMAD R28, R38, R32, RZ ;  /* 0x00000020261c7224 */ /* 0x000fe200078e02ff */
[----:B------:R-:W-:Y:S01]  /*7ab0*/  SHF.L.U32 R32, R46, 0x10, RZ ;  /* 0x000000102e207819 */ /* 0x000fe200000006ff */
[-C--:B------:R-:W-:Y:S02]  /*7ac0*/  IMAD R4, R41, R40.reuse, R4 ;  /* 0x0000002829047224 */ /* 0x080fe400078e0204 */
[----:B------:R-:W-:Y:S01]  /*7ad0*/  IMAD R25, R38, R29, RZ ;  /* 0x0000001d26197224 */ /* 0x000fe200078e02ff */
[----:B------:R-:W-:Y:S01]  /*7ae0*/  SHF.R.S32.HI R32, RZ, 0x18, R32 ;  /* 0x00000018ff207819 */ /* 0x000fe20000011420 */
[----:B------:R-:W-:Y:S02]  /*7af0*/  IMAD R5, R42, R40, R5 ;  /* 0x000000282a057224 */ /* 0x000fe400078e0205 */
[----:B------:R-:W-:Y:S01]  /*7b00*/  IMAD R29, R38, R33, RZ ;  /* 0x00000021261d7224 */ /* 0x000fe200078e02ff */
[----:B------:R-:W-:Y:S01]  /*7b10*/  SHF.L.U32 R33, R46, 0x8, RZ ;  /* 0x000000082e217819 */ /* 0x000fe200000006ff */
[C---:B------:R-:W-:Y:S02]  /*7b20*/  IMAD R11, R38.reuse, R11, RZ ;  /* 0x0000000b260b7224 */ /* 0x040fe400078e02ff */
[C---:B------:R-:W-:Y:S01]  /*7b30*/  IMAD R10, R38.reuse, R14, RZ ;  /* 0x0000000e260a7224 */ /* 0x040fe200078e02ff */
[----:B------:R-:W-:Y:S01]  /*7b40*/  SHF.R.S32.HI R33, RZ, 0x18, R33 ;  /* 0x00000018ff217819 */ /* 0x000fe20000011421 */
[----:B------:R-:W-:Y:S02]  /*7b50*/  IMAD R6, R43, R40, R6 ;  /* 0x000000282b067224 */ /* 0x000fe400078e0206 */
[C---:B------:R-:W-:Y:S02]  /*7b60*/  IMAD R14, R38.reuse, R18, RZ ;  /* 0x00000012260e7224 */ /* 0x040fe400078e02ff */
[C---:B------:R-:W-:Y:S02]  /*7b70*/  IMAD R18, R38.reuse, R22, RZ ;  /* 0x0000001626127224 */ /* 0x040fe400078e02ff */
[----:B------:R-:W-:Y:S01]  /*7b80*/  IMAD R11, R3, R40, R11 ;  /* 0x00000028030b7224 */ /* 0x000fe200078e020b */
[----:B------:R-:W-:Y:S01]  /*7b90*/  PRMT R3, R47, 0x8880, RZ ;  /* 0x000088802f037816 */ /* 0x000fe200000000ff */
[C---:B------:R-:W-:Y:S02]  /*7ba0*/  IMAD R22, R38.reuse, R26, RZ ;  /* 0x0000001a26167224 */ /* 0x040fe400078e02ff */
[C---:B------:R-:W-:Y:S01]  /*7bb0*/  IMAD R26, R38.reuse, R30, RZ ;  /* 0x0000001e261a7224 */ /* 0x040fe200078e02ff */
[----:B------:R-:W-:Y:S01]  /*7bc0*/  I2IP.S8.S32.SAT R11, R11, R6, RZ ;  /* 0x000000060b0b7239 */ /* 0x000fe200000014ff */
[----:B------:R-:W-:Y:S01]  /*7bd0*/  IMAD R8, R7, R40, R8 ;  /* 0x0000002807087224 */ /* 0x000fe200078e0208 */
[----:B------:R-:W-:Y:S01]  /*7be0*/  SHF.L.U32 R6, R47, 0x10, RZ ;  /* 0x000000102f067819 */ /* 0x000fe200000006ff */
[----:B------:R-:W-:Y:S01]  /*7bf0*/  IMAD R30, R38, R34, RZ ;  /* 0x00000022261e7224 */ /* 0x000fe200078e02ff */
[----:B------:R-:W-:Y:S01]  /*7c00*/  SHF.R.S32.HI R34, RZ, 0x18, R46 ;  /* 0x00000018ff227819 */ /* 0x000fe2000001142e */
[----:B------:R-:W-:Y:S01]  /*7c10*/  IMAD R9, R32, R40, R9 ;  /* 0x0000002820097224 */ /* 0x000fe200078e0209 */
[----:B------:R-:W-:Y:S01]  /*7c20*/  SHF.R.S32.HI R6, RZ, 0x18, R6 ;  /* 0x00000018ff067819 */ /* 0x000fe20000011406 */
[----:B------:R-:W-:Y:S01]  /*7c30*/  IMAD R15, R38, R15, RZ ;  /* 0x0000000f260f7224 */ /* 0x000fe200078e02ff */
[----:B------:R-:W-:Y:S01]  /*7c40*/  I2IP.S8.S32.SAT R57, R5, R4, R11 ;  /* 0x0000000405397239 */ /* 0x000fe2000000140b */
[-C--:B------:R-:W-:Y:S01]  /*7c50*/  IMAD R10, R33, R40.reuse, R10 ;  /* 0x00000028210a7224 */ /* 0x080fe200078e020a */
[----:B------:R-:W-:Y:S01]  /*7c60*/  SHF.L.U32 R5, R49, 0x10, RZ ;  /* 0x0000001031057819 */ /* 0x000fe200000006ff */
[----:B------:R-:W-:Y:S01]  /*7c70*/  IMAD.SHL.U32 R7, R47, 0x100, RZ ;  /* 0x000001002f077824 */ /* 0x000fe200078e00ff */
[----:B------:R-:W-:Y:S01]  /*7c80*/  PRMT R4, R49, 0x8880, RZ ;  /* 0x0000888031047816 */ /* 0x000fe200000000ff */
[-C--:B------:R-:W-:Y:S01]  /*7c90*/  IMAD R15, R34, R40.reuse, R15 ;  /* 0x00000028220f7224 */ /* 0x080fe200078e020f */
[----:B------:R-:W-:Y:S01]  /*7ca0*/  SHF.R.S32.HI R5, RZ, 0x18, R5 ;  /* 0x00000018ff057819 */ /* 0x000fe20000011405 */
[-C--:B------:R-:W-:Y:S01]  /*7cb0*/  IMAD R12, R3, R40.reuse, R12 ;  /* 0x00000028030c7224 */ /* 0x080fe200078e020c */
[----:B------:R-:W-:Y:S01]  /*7cc0*/  SHF.R.S32.HI R7, RZ, 0x18, R7 ;  /* 0x00000018ff077819 */ /* 0x000fe20000011407 */
[----:B------:R-:W-:Y:S01]  /*7cd0*/  IMAD R13, R6, R40, R13 ;  /* 0x00000028060d7224 */ /* 0x000fe200078e020d */
[----:B------:R-:W-:Y:S01]  /*7ce0*/  I2IP.S8.S32.SAT R15, R15, R10, RZ ;  /* 0x0000000a0f0f7239 */ /* 0x000fe200000014ff */
[----:B------:R-:W-:Y:S01]  /*7cf0*/  IMAD R19, R38, R19, RZ ;  /* 0x0000001326137224 */ /* 0x000fe200078e02ff */
[----:B------:R-:W-:Y:S01]  /*7d00*/  SHF.R.S32.HI R10, RZ, 0x18, R47 ;  /* 0x00000018ff0a7819 */ /* 0x000fe2000001142f */
[----:B------:R-:W-:Y:S01]  /*7d10*/  IMAD R14, R7, R40, R14 ;  /* 0x00000028070e7224 */ /* 0x000fe200078e020e */
[----:B------:R-:W-:Y:S01]  /*7d20*/  PRMT R3, R48, 0x8880, RZ ;  /* 0x0000888030037816 */ /* 0x000fe200000000ff */
[----:B------:R-:W-:Y:S01]  /*7d30*/  IMAD R23, R38, R23, RZ ;  /* 0x0000001726177224 */ /* 0x000fe200078e02ff */
[----:B------:R-:W-:Y:S01]  /*7d40*/  I2IP.S8.S32.SAT R58, R9, R8, R15 ;  /* 0x00000008093a7239 */ /* 0x000fe2000000140f */
[-C--:B------:R-:W-:Y:S02]  /*7d50*/  IMAD R19, R10, R40.reuse, R19 ;  /* 0x000000280a137224 */ /* 0x080fe400078e0213 */
[-C--:B------:R-:W-:Y:S01]  /*7d60*/  IMAD R16, R3, R40.reuse, R16 ;  /* 0x0000002803107224 */ /* 0x080fe200078e0210 */
[----:B------:R-:W-:Y:S01]  /*7d70*/  SHF.R.S32.HI R3, RZ, 0x18, R48 ;  /* 0x00000018ff037819 */ /* 0x000fe20000011430 */
[----:B------:R-:W-:Y:S01]  /*7d80*/  IMAD R17, R0, R40, R17 ;  /* 0x0000002800117224 */ /* 0x000fe200078e0211 */
[----:B------:R-:W-:Y:S01]  /*7d90*/  I2IP.S8.S32.SAT R14, R19, R14, RZ ;  /* 0x0000000e130e7239 */ /* 0x000fe200000014ff */
[----:B------:R-:W-:Y:S02]  /*7da0*/  IMAD.SHL.U32 R0, R49, 0x100, RZ ;  /* 0x0000010031007824 */ /* 0x000fe400078e00ff */
[-C--:B------:R-:W-:Y:S01]  /*7db0*/  IMAD R18, R2, R40.reuse, R18 ;  /* 0x0000002802127224 */ /* 0x080fe200078e0212 */
[----:B------:R-:W-:Y:S01]  /*7dc0*/  SHF.R.S32.HI R2, RZ, 0x18, R49 ;  /* 0x00000018ff027819 */ /* 0x000fe20000011431 */
[-C--:B------:R-:W-:Y:S01]  /*7dd0*/  IMAD R23, R3, R40.reuse, R23 ;  /* 0x0000002803177224 */ /* 0x080fe200078e0217 */
[----:B------:R-:W-:Y:S01]  /*7de0*/  SHF.R.S32.HI R0, RZ, 0x18, R0 ;  /* 0x00000018ff007819 */ /* 0x000fe20000011400 */
[-C--:B------:R-:W-:Y:S01]  /*7df0*/  IMAD R20, R4, R40.reuse, R20 ;  /* 0x0000002804147224 */ /* 0x080fe200078e0214 */
[C---:B------:R-:W-:Y:S01]  /*7e00*/  SHF.L.U32 R4, R50.reuse, 0x10, RZ ;  /* 0x0000001032047819 */ /* 0x040fe200000006ff */
[-C--:B------:R-:W-:Y:S01]  /*7e10*/  IMAD R21, R5, R40.reuse, R21 ;  /* 0x0000002805157224 */ /* 0x080fe200078e0215 */
[----:B------:R-:W-:Y:S01]  /*7e20*/  PRMT R3, R50, 0x8880, RZ ;  /* 0x0000888032037816 */ /* 0x000fe200000000ff */
[----:B------:R-:W-:Y:S01]  /*7e30*/  IMAD R27, R38, R27, RZ ;  /* 0x0000001b261b7224 */ /* 0x000fe200078e02ff */
[----:B------:R-:W-:Y:S01]  /*7e40*/  SHF.L.U32 R5, R50, 0x8, RZ ;  /* 0x0000000832057819 */ /* 0x000fe200000006ff */
[-C--:B------:R-:W-:Y:S01]  /*7e50*/  IMAD R22, R0, R40.reuse, R22 ;  /* 0x0000002800167224 */ /* 0x080fe200078e0216 */
[----:B------:R-:W-:Y:S01]  /*7e60*/  SHF.R.S32.HI R4, RZ, 0x18, R4 ;  /* 0x00000018ff047819 */ /* 0x000fe20000011404 */
[-C--:B------:R-:W-:Y:S01]  /*7e70*/  IMAD R27, R2, R40.reuse, R27 ;  /* 0x00000028021b7224 */ /* 0x080fe200078e021b */
[----:B------:R-:W-:Y:S01]  /*7e80*/  SHF.R.S32.HI R5, RZ, 0x18, R5 ;  /* 0x00000018ff057819 */ /* 0x000fe20000011405 */
[-C--:B------:R-:W-:Y:S01]  /*7e90*/  IMAD R24, R3, R40.reuse, R24 ;  /* 0x0000002803187224 */ /* 0x080fe200078e0218 */
[C---:B------:R-:W-:Y:S01]  /*7ea0*/  SHF.L.U32 R3, R51.reuse, 0x10, RZ ;  /* 0x0000001033037819 */ /* 0x040fe200000006ff */
[-C--:B------:R-:W-:Y:S01]  /*7eb0*/  IMAD R25, R4, R40.reuse, R25 ;  /* 0x0000002804197224 */ /* 0x080fe200078e0219 */
[----:B------:R-:W-:Y:S01]  /*7ec0*/  SHF.R.S32.HI R0, RZ, 0x18, R50 ;  /* 0x00000018ff007819 */ /* 0x000fe20000011432 */
[----:B------:R-:W-:Y:S01]  /*7ed0*/  IMAD R31, R38, R31, RZ ;  /* 0x0000001f261f7224 */ /* 0x000fe200078e02ff */
[----:B------:R-:W-:Y:S01]  /*7ee0*/  PRMT R2, R51, 0x8880, RZ ;  /* 0x0000888033027816 */ /* 0x000fe200000000ff */
[-C--:B------:R-:W-:Y:S01]  /*7ef0*/  IMAD R26, R5, R40.reuse, R26 ;  /* 0x00000028051a7224 */ /* 0x080fe200078e021a */
[----:B------:R-:W-:Y:S01]  /*7f00*/  SHF.L.U32 R4, R51, 0x8, RZ ;  /* 0x0000000833047819 */ /* 0x000fe200000006ff */
[-C--:B------:R-:W-:Y:S01]  /*7f10*/  IMAD R31, R0, R40.reuse, R31 ;  /* 0x00000028001f7224 */ /* 0x080fe200078e021f */
[----:B------:R-:W-:Y:S01]  /*7f20*/  SHF.R.S32.HI R3, RZ, 0x18, R3 ;  /* 0x00000018ff037819 */ /* 0x000fe20000011403 */
[-C--:B------:R-:W-:Y:S01]  /*7f30*/  IMAD R28, R2, R40.reuse, R28 ;  /* 0x00000028021c7224 */ /* 0x080fe200078e021c */
[----:B------:R-:W-:Y:S01]  /*7f40*/  SHF.R.S32.HI R4, RZ, 0x18, R4 ;  /* 0x00000018ff047819 */ /* 0x000fe20000011404 */
[----:B------:R-:W-:Y:S01]  /*7f50*/  IMAD R35, R38, R35, RZ ;  /* 0x0000002326237224 */ /* 0x000fe200078e02ff */
[----:B------:R-:W-:Y:S01]  /*7f60*/  SHF.R.S32.HI R5, RZ, 0x18, R51 ;  /* 0x00000018ff057819 */ /* 0x000fe20000011433 */
[----:B------:R-:W-:Y:S01]  /*7f70*/  IMAD R29, R3, R40, R29 ;  /* 0x00000028031d7224 */ /* 0x000fe200078e021d */
[----:B------:R-:W-:Y:S01]  /*7f80*/  I2IP.S8.S32.SAT R59, R13, R12, R14 ;  /* 0x0000000c0d3b7239 */ /* 0x000fe2000000140e */
[----:B------:R-:W-:Y:S01]  /*7f90*/  IMAD R30, R4, R40, R30 ;  /* 0x00000028041e7224 */ /* 0x000fe200078e021e */
[----:B------:R-:W-:Y:S01]  /*7fa0*/  I2IP.S8.S32.SAT R18, R23, R18, RZ ;  /* 0x0000001217127239 */ /* 0x000fe200000014ff */
[----:B------:R-:W-:Y:S01]  /*7fb0*/  IMAD R35, R5, R40, R35 ;  /* 0x0000002805237224 */ /* 0x000fe200078e0223 */
[----:B------:R-:W-:Y:S01]  /*7fc0*/  I2IP.S8.S32.SAT R22, R27, R22, RZ ;  /* 0x000000161b167239 */ /* 0x000fe200000014ff */
[----:B------:R1:W-:Y:S01]  /*7fd0*/  STS.128 [R74+UR43+0x5200], R56 ;  /* 0x005200384a007988 */ /* 0x0003e20008000c2b */
[----:B------:R-:W-:Y:S02]  /*7fe0*/  I2IP.S8.S32.SAT R26, R31, R26, RZ ;  /* 0x0000001a1f1a7239 */ /* 0x000fe400000014ff */
[----:B------:R-:W-:Y:S02]  /*7ff0*/  I2IP.S8.S32.SAT R19, R35, R30, RZ ;  /* 0x0000001e23137239 */ /* 0x000fe400000014ff */
[----:B------:R-:W-:Y:S02]  /*8000*/  I2IP.S8.S32.SAT R16, R17, R16, R18 ;  /* 0x0000001011107239 */ /* 0x000fe40000001412 */
[----:B------:R-:W-:Y:S02]  /*8010*/  I2IP.S8.S32.SAT R17, R21, R20, R22 ;  /* 0x0000001415117239 */ /* 0x000fe40000001416 */
[----:B------:R-:W-:Y:S02]  /*8020*/  I2IP.S8.S32.SAT R18, R25, R24, R26 ;  /* 0x0000001819127239 */ /* 0x000fe4000000141a */
[----:B------:R-:W-:Y:S02]  /*8030*/  I2IP.S8.S32.SAT R19, R29, R28, R19 ;  /* 0x0000001c1d137239 */ /* 0x000fe40000001413 */
[----:B------:R-:W-:Y:S02]  /*8040*/  LEA R0, R83, UR43, 0x3 ;  /* 0x0000002b53007c11 */ /* 0x000fe4000f8e18ff */
[----:B------:R-:W-:Y:S01]  /*8050*/  @P6 SHF.L.U32 R2, R82, 0x1f, RZ ;  /* 0x0000001f52026819 */ /* 0x000fe200000006ff */
        /* <DEDUP_REMOVED lines=10> */
[----:B------:R-:W-:Y:S02]  /*8100*/  UIADD3 UR13, UPT, UPT, UR49, 0x20, URZ ;  /* 0x00000020310d7890 */ /* 0x000fe4000fffe0ff */
[----:B------:R-:W-:Y:S01]  /*8110*/  UIADD3 UR12, UPT, UPT, UR43, 0x5200, URZ ;  /* 0x000052002b0c7890 */ /* 0x000fe2000fffe0ff */
[----:B------:R-:W-:Y:S01]  /*8120*/  UMOV UR14, UR50 ;  /* 0x00000032000e7c82 */ /* 0x000fe20008000000 */
[----:B------:R-:W-:Y:S01]  /*8130*/  UMOV UR15, UR36 ;  /* 0x00000024000f7c82 */ /* 0x000fe20008000000 */
[----:B------:R-:W-:Y:S02]  /*8140*/  UIADD3 UR9, UPT, UPT, UR49, 0xa0, URZ ;  /* 0x000000a031097890 */ /* 0x000fe4000fffe0ff */
[----:B------:R-:W-:Y:S01]  /*8150*/  UIADD3 UR8, UPT, UPT, UR43, 0x5a00, URZ ;  /* 0x00005a002b087890 */ /* 0x000fe2000fffe0ff */
[----:B------:R-:W-:Y:S01]  /*8160*/  UMOV UR10, UR50 ;  /* 0x00000032000a7c82 */ /* 0x000fe20008000000 */
[----:B------:R-:W-:Y:S01]  /*8170*/  UMOV UR11, UR36 ;  /* 0x00000024000b7c82 */ /* 0x000fe20008000000 */
[----:B--2---:R-:W-:Y:S04]  /*8180*/  UIADD3 UR4, UP0, UPT, UR6, 0x680, URZ ;  /* 0x0000068006047890 */ /* 0x004fe8000ff1e0ff */
[----:B------:R-:W-:Y:S09]  /*8190*/  UIADD3.X UR5, UPT, UPT, URZ, UR7, URZ, UP0, !UPT ;  /* 0x00000007ff057290 */ /* 0x000ff200087fe4ff */
[----:B------:R2:W-:Y:S01]  /*81a0*/  UTMASTG.3D [UR12], [UR4] ;  /* 0x0000000c040073b5 */ /* 0x0005e20008010000 */
[----:B------:R2:W-:Y:S01]  /*81b0*/  UTMASTG.3D [UR8], [UR4] ;  /* 0x00000008040073b5 */ /* 0x0005e20008010000 */
[----:B------:R0:W-:Y:S01]  /*81c0*/  UTMACMDFLUSH ;  /* 0x00000000000079b7 */ /* 0x0001e20000000000 */
[----:B--2---:R-:W-:Y:S04]  /*81d0*/  DEPBAR.LE SB0, 0x1 ;  /* 0x000080400000791a */ /* 0x004fe80000000000 */
.L_x_124:
[----:B------:R-:W-:Y:S05]  /*81e0*/  BSYNC.RECONVERGENT B0 ;  /* 0x0000000000007941 */ /* 0x000fea0003800200 */
.L_x_123:
        /* <DEDUP_REMOVED lines=14> */
.L_x_128:
[----:B------:R-:W-:Y:S05]  /*82d0*/  BSYNC B0 ;  /* 0x0000000000007941 */ /* 0x000fea0003800000 */
.L_x_127:
[----:B------:R-:W-:Y:S01]  /*82e0*/  ISETP.NE.AND P0, PT, R53, RZ, PT ;  /* 0x000000ff3500720c */ /* 0x000fe20003f05270 */
[----:B------:R-:W-:Y:S11]  /*82f0*/  VIADD R83, R83, 0x1 ;  /* 0x0000000153537836 */ /* 0x000ff60000000000 */
[----:B------:R-:W-:Y:S01]  /*8300*/  @!UPT UIADD3 URZ, UPT, UPT, URZ, URZ, URZ ;  /* 0x000000fffffff290 */ /* 0x000fe2000fffe0ff */
[----:B------:R3:W4:Y:S04]  /*8310*/  @P0 LDS.128 R48, [R2+0x200] ;  /* 0x0002000002300984 */ /* 0x0007280000000c00 */
[----:B------:R1:W1:Y:S01]  /*8320*/  @P0 LDS.128 R44, [R3+0x200] ;  /* 0x00020000032c0984 */ /* 0x0002620000000c00 */
        /* <DEDUP_REMOVED lines=8> */
[----:B---3--:R-:W-:Y:S02]  /*83b0*/  VIADD R2, R0, 0x50 ;  /* 0x0000005000027836 */ /* 0x008fe40000000000 */
[----:B--2---:R-:W-:Y:S05]  /*83c0*/  IMAD.U32 R0, RZ, RZ, UR46 ;  /* 0x0000002eff007e24 */ /* 0x004fea000f8e00ff */
[----:B------:R-:W-:Y:S04]  /*83d0*/  PRMT R0, R0, 0x654, R2 ;  /* 0x0000065400007816 */ /* 0x000fe80000000002 */
[----:B-----5:R2:W-:Y:S02]  /*83e0*/  SYNCS.ARRIVE.TRANS64.RED.A1T0 RZ, [R0+URZ], RZ ;  /* 0x000000ff00ff79a7 */ /* 0x0205e400081004ff */
[----:B--2---:R-:W-:Y:S04]  /*83f0*/  SEL R0, RZ, 0x1, P0 ;  /* 0x00000001ff007807 */ /* 0x004fe80000000000 */
[----:B-1--4-:R-:W-:Y:S02]  /*8400*/  LOP3.LUT R82, R82, R0, RZ, 0x3c, !PT ;  /* 0x0000000052527212 */ /* 0x012fe400078e3cff */
.L_x_126:
[----:B------:R-:W-:Y:S05]  /*8410*/  BSYNC B1 ;  /* 0x0000000000017941 */ /* 0x000fea0003800000 */
.L_x_125:
        /* <DEDUP_REMOVED lines=21> */
.L_x_130:
        /* <DEDUP_REMOVED lines=35> */
[----:B------:R-:W-:Y:S01]  /*87a0*/  SHF.L.U32 R0, R48, 0x10, RZ ;  /* 0x0000001030007819 */ /* 0x000fe200000006ff */
        /* <DEDUP_REMOVED lines=114> */
[----:B------:R-:W-:Y:S02]  /*8ed0*/  UMOV UR11, UR36 ;  /* 0x00000024000b7c82 */ /* 0x000fe40008000000 */
[----:B------:R-:W-:Y:S01]  /*8ee0*/  MOV R86, UR4 ;  /* 0x0000000400567c02 */ /* 0x000fe20008000f00 */
[----:B------:R-:W-:Y:S02]  /*8ef0*/  UIADD3 UR13, UPT, UPT, UR49, 0xc0, URZ ;  /* 0x000000c0310d7890 */ /* 0x000fe4000fffe0ff */
[----:B------:R-:W-:Y:S01]  /*8f00*/  UIADD3 UR12, UPT, UPT, UR43, 0x4a00, URZ ;  /* 0x00004a002b0c7890 */ /* 0x000fe2000fffe0ff */
[----:B------:R-:W-:Y:S01]  /*8f10*/  R2UR UR8, R86 ;  /* 0x00000000560872ca */ /* 0x000fe200000e0000 */
        /* <DEDUP_REMOVED lines=8> */
.L_x_132:
[----:B------:R-:W-:Y:S05]  /*8fa0*/  BSYNC.RECONVERGENT B0 ;  /* 0x0000000000007941 */ /* 0x000fea0003800200 */
.L_x_131:
        /* <DEDUP_REMOVED lines=14> */
.L_x_136:
[----:B------:R-:W-:Y:S05]  /*9090*/  BSYNC B0 ;  /* 0x0000000000007941 */ /* 0x000fea0003800000 */
.L_x_135:
        /* <DEDUP_REMOVED lines=18> */
.L_x_134:
[----:B------:R-:W-:Y:S05]  /*91c0*/  BSYNC B1 ;  /* 0x0000000000017941 */ /* 0x000fea0003800000 */
.L_x_133:
        /* <DEDUP_REMOVED lines=21> */
.L_x_138:
[----:B------:R-:W-:Y:S01]  /*9320*/  ISETP.NE.AND P0, PT, R87, RZ, PT ;  /* 0x000000ff5700720c */ /* 0x000fe20003f05270 */
[----:B------:R-:W-:Y:S05]  /*9330*/  WARPSYNC.ALL ;  /* 0x0000000000007948 */ /* 0x000fea0003800000 */
[----:B------:R-:W-:Y:S01]  /*9340*/  R2UR UR4, R39 ;  /* 0x00000000270472ca */ /* 0x000fe200000e0000 */
[----:B------:R-:W-:Y:S01]  /*9350*/  IMAD.U32 R64, R46, 0x10000, RZ ;  /* 0x000100002e407824 */ /* 0x000fe200078e00ff */
[----:B------:R-:W-:Y:S01]  /*9360*/  SHF.L.U32 R41, R44, 0x10, RZ ;  /* 0x000000102c297819 */ /* 0x000fe200000006ff */
[----:B----4-:R-:W-:Y:S01]  /*9370*/  IMAD.U32 R63, R48, 0x10000, RZ ;  /* 0x00010000303f7824 */ /* 0x010fe200078e00ff */
[----:B------:R-:W-:Y:S01]  /*9380*/  PRMT R39, R44, 0x8880, RZ ;  /* 0x000088802c277816 */ /* 0x000fe200000000ff */
[----:B------:R-:W-:Y:S01]  /*9390*/  IMAD.U32 R53, R50, 0x10000, RZ ;  /* 0x0001000032357824 */ /* 0x000fe200078e00ff */
[----:B------:R-:W-:Y:S01]  /*93a0*/  SHF.L.U32 R42, R44, 0x8, RZ ;  /* 0x000000082c2a7819 */ /* 0x000fe200000006ff */
[----:B------:R-:W-:Y:S01]  /*93b0*/  BSSY.RECONVERGENT B0, `(.L_x_139) ;  /* 0x00000a1000007945 */ /* 0x000fe20003800200 */
[----:B------:R-:W-:Y:S02]  /*93c0*/  SHF.R.S32.HI R41, RZ, 0x18, R41 ;  /* 0x00000018ff297819 */ /* 0x000fe40000011429 */
[----:B------:R-:W-:Y:S02]  /*93d0*/  SHF.R.S32.HI R42, RZ, 0x18, R42 ;  /* 0x00000018ff2a7819 */ /* 0x000fe4000001142a */
[----:B------:R-:W-:Y:S01]  /*93e0*/  SHF.R.S32.HI R43, RZ, 0x18, R44 ;  /* 0x00000018ff2b7819 */ /* 0x000fe2000001142c */
[----:B-1----:R-:W1:Y:S01]  /*93f0*/  LDTM.x32 R4, tmem[UR4+0x60] ;  /* 0x00006004000479ee */ /* 0x002e6200082c0000 */
[----:B------:R-:W-:Y:S01]  /*9400*/  NOP ;  /* 0x0000000000007918 */ /* 0x000fe20000000000 */
[----:B------:R-:W-:Y:S02]  /*9410*/  IADD3 R80, PT, PT, R80, 0xc0, RZ ;  /* 0x000000c050507810 */ /* 0x000fe40007ffe0ff */
[C---:B------:R-:W-:Y:S02]  /*9420*/  PRMT R69, R45.reuse, 0x8880, RZ ;  /* 0x000088802d457816 */ /* 0x040fe400000000ff */
[----:B------:R-:W-:Y:S02]  /*9430*/  LOP3.LUT R80, R80, 0xfefffff8, RZ, 0xc0, !PT ;  /* 0xfefffff850507812 */ /* 0x000fe400078ec0ff */
[----:B------:R-:W-:Y:S02]  /*9440*/  SHF.L.U32 R68, R45, 0x10, RZ ;  /* 0x000000102d447819 */ /* 0x000fe400000006ff */
[----:B-1----:R1:W-:Y:S01]  /*9450*/  SYNCS.ARRIVE.TRANS64.RED.A1T0 RZ, [R80+URZ], RZ ;  /* 0x000000ff50ff79a7 */ /* 0x0023e200081004ff */
[----:B------:R-:W-:Y:S02]  /*9460*/  SHF.R.S32.HI R44, RZ, 0x18, R45 ;  /* 0x00000018ff2c7819 */ /* 0x000fe4000001142d */
[----:B------:R-:W-:Y:S02]  /*9470*/  PRMT R66, R46, 0x8880, RZ ;  /* 0x000088802e427816 */ /* 0x000fe400000000ff */
[C---:B------:R-:W-:Y:S02]  /*9480*/  PRMT R60, R47.reuse, 0x8880, RZ ;  /* 0x000088802f3c7816 */ /* 0x040fe400000000ff */
[C---:B------:R-:W-:Y:S02]  /*9490*/  SHF.L.U32 R59, R47.reuse, 0x10, RZ ;  /* 0x000000102f3b7819 */ /* 0x040fe400000006ff */
[----:B------:R-:W-:Y:S02]  /*94a0*/  SHF.L.U32 R58, R47, 0x8, RZ ;  /* 0x000000082f3a7819 */ /* 0x000fe400000006ff */
[C---:B------:R-:W-:Y:S02]  /*94b0*/  PRMT R65, R48.reuse, 0x8880, RZ ;  /* 0x0000888030417816 */ /* 0x040fe400000000ff */
[----:B------:R-:W-:Y:S01]  /*94c0*/  SHF.L.U32 R62, R48, 0x8, RZ ;  /* 0x00000008303e7819 */ /* 0x000fe200000006ff */
[C---:B------:R-:W-:Y:S01]  /*94d0*/  IMAD R0, R38.reuse, R4, RZ ;  /* 0x0000000426007224 */ /* 0x040fe200078e02ff */
[----:B------:R-:W-:Y:S01]  /*94e0*/  SHF.R.S32.HI R4, RZ, 0x18, R68 ;  /* 0x00000018ff047819 */ /* 0x000fe20000011444 */
[C---:B------:R-:W-:Y:S01]  /*94f0*/  IMAD R2, R38.reuse, R5, RZ ;  /* 0x0000000526027224 */ /* 0x040fe200078e02ff */
[C---:B------:R-:W-:Y:S01]  /*9500*/  PRMT R57, R49.reuse, 0x8880, RZ ;  /* 0x0000888031397816 */ /* 0x040fe200000000ff */
[C---:B------:R-:W-:Y:S01]  /*9510*/  IMAD R3, R38.reuse, R6, RZ ;  /* 0x0000000626037224 */ /* 0x040fe200078e02ff */
[----:B------:R-:W-:Y:S01]  /*9520*/  SHF.L.U32 R56, R49, 0x10, RZ ;  /* 0x0000001031387819 */ /* 0x000fe200000006ff */
[----:B------:R-:W-:Y:S01]  /*9530*/  IMAD R0, R39, R40, R0 ;  /* 0x0000002827007224 */ /* 0x000fe200078e0200 */
[----:B------:R-:W-:Y:S01]  /*9540*/  MOV R39, R66 ;  /* 0x0000004200277202 */ /* 0x000fe20000000f00 */
[----:B------:R-:W-:Y:S01]  /*9550*/  IMAD R7, R38, R7, RZ ;  /* 0x0000000726077224 */ /* 0x000fe200078e02ff */
[----:B------:R-:W-:Y:S01]  /*9560*/  SHF.L.U32 R55, R49, 0x8, RZ ;  /* 0x0000000831377819 */ /* 0x000fe200000006ff */
[-C--:B------:R-:W-:Y:S01]  /*9570*/  IMAD R2, R41, R40.reuse, R2 ;  /* 0x0000002829027224 */ /* 0x080fe200078e0202 */
[----:B------:R-:W-:Y:S01]  /*9580*/  SHF.R.S32.HI R41, RZ, 0x18, R48 ;  /* 0x00000018ff297819 */ /* 0x000fe20000011430 */
[-C--:B------:R-:W-:Y:S01]  /*9590*/  IMAD R3, R42, R40.reuse, R3 ;  /* 0x000000282a037224 */ /* 0x080fe200078e0203 */
[----:B------:R-:W-:Y:S01]  /*95a0*/  SHF.L.U32 R48, R51, 0x8, RZ ;  /* 0x0000000833307819 */ /* 0x000fe200000006ff */
[----:B------:R-:W-:Y:S01]  /*95b0*/  IMAD R7, R43, R40, R7 ;  /* 0x000000282b077224 */ /* 0x000fe200078e0207 */
[----:B------:R-:W-:Y:S01]  /*95c0*/  SHF.L.U32 R67, R45, 0x8, RZ ;  /* 0x000000082d437819 */ /* 0x000fe200000006ff */
[C---:B------:R-:W-:Y:S01]  /*95d0*/  IMAD R8, R38.reuse, R8, RZ ;  /* 0x0000000826087224 */ /* 0x040fe200078e02ff */
[----:B------:R-:W-:Y:S01]  /*95e0*/  SHF.R.S32.HI R45, RZ, 0x18, R46 ;  /* 0x00000018ff2d7819 */ /* 0x000fe2000001142e */
[----:B------:R-:W-:Y:S01]  /*95f0*/  IMAD R9, R38, R9, RZ ;  /* 0x0000000926097224 */ /* 0x000fe200078e02ff */
[----:B------:R-:W-:Y:S01]  /*9600*/  SHF.L.U32 R61, R46, 0x8, RZ ;  /* 0x000000082e3d7819 */ /* 0x000fe200000006ff */
[C---:B------:R-:W-:Y:S01]  /*9610*/  IMAD R10, R38.reuse, R10, RZ ;  /* 0x0000000a260a7224 */ /* 0x040fe200078e02ff */
[----:B------:R-:W-:Y:S01]  /*9620*/  SHF.R.S32.HI R46, RZ, 0x18, R47 ;  /* 0x00000018ff2e7819 */ /* 0x000fe2000001142f */
[C---:B------:R-:W-:Y:S01]  /*9630*/  IMAD R11, R38.reuse, R11, RZ ;  /* 0x0000000b260b7224 */ /* 0x040fe200078e02ff */
[----:B------:R-:W-:Y:S01]  /*9640*/  SHF.R.S32.HI R42, RZ, 0x18, R49 ;  /* 0x00000018ff2a7819 */ /* 0x000fe20000011431 */
[----:B------:R-:W-:Y:S01]  /*9650*/  IMAD R6, R38, R15, RZ ;  /* 0x0000000f26067224 */ /* 0x000fe200078e02ff */
[----:B------:R-:W-:Y:S01]  /*9660*/  PRMT R54, R50, 0x8880, RZ ;  /* 0x0000888032367816 */ /* 0x000fe200000000ff */
[----:B------:R-:W-:Y:S01]  /*9670*/  IMAD R15, R38, R20, RZ ;  /* 0x00000014260f7224 */ /* 0x000fe200078e02ff */
[----:B------:R-:W-:Y:S01]  /*9680*/  SHF.L.U32 R52, R50, 0x8, RZ ;  /* 0x0000000832347819 */ /* 0x000fe200000006ff */
[C---:B------:R-:W-:Y:S01]  /*9690*/  IMAD R20, R38.reuse, R25, RZ ;  /* 0x0000001926147224 */ /* 0x040fe200078e02ff */
[----:B------:R-:W-:Y:S01]  /*96a0*/  SHF.R.S32.HI R43, RZ, 0x18, R50 ;  /* 0x00000018ff2b7819 */ /* 0x000fe20000011432 */
[C---:B------:R-:W-:Y:S01]  /*96b0*/  IMAD R25, R38.reuse, R30, RZ ;  /* 0x0000001e26197224 */ /* 0x040fe200078e02ff */
[C---:B------:R-:W-:Y:S01]  /*96c0*/  PRMT R50, R51.reuse, 0x8880, RZ ;  /* 0x0000888033327816 */ /* 0x040fe200000000ff */
[C---:B------:R-:W-:Y:S01]  /*96d0*/  IMAD R30, R38.reuse, R35, RZ ;  /* 0x00000023261e7224 */ /* 0x040fe200078e02ff */
[----:B------:R-:W-:Y:S02]  /*96e0*/  SHF.L.U32 R49, R51, 0x10, RZ ;  /* 0x0000001033317819 */ /* 0x000fe400000006ff */
[----:B------:R-:W-:Y:S02]  /*96f0*/  SHF.R.S32.HI R47, RZ, 0x18, R51 ;  /* 0x00000018ff2f7819 */ /* 0x000fe40000011433 */
[----:B------:R-:W-:Y:S01]  /*9700*/  I2IP.S8.S32.SAT R51, R7, R3, RZ ;  /* 0x0000000307337239 */ /* 0x000fe200000014ff */
[----:B------:R-:W-:Y:S01]  /*9710*/  IMAD.MOV.U32 R3, RZ, RZ, R69 ;  /* 0x000000ffff037224 */ /* 0x000fe200078e0045 */
[----:B------:R-:W-:Y:S01]  /*9720*/  SHF.R.S32.HI R5, RZ, 0x18, R67 ;  /* 0x00000018ff057819 */ /* 0x000fe20000011443 */
[----:B------:R-:W-:Y:S01]  /*9730*/  IMAD R7, R38, R16, RZ ;  /* 0x0000001026077224 */ /* 0x000fe200078e02ff */
[----:B------:R-:W-:Y:S01]  /*9740*/  IADD3 R36, PT, PT, R36, 0x1, RZ ;  /* 0x0000000124247810 */ /* 0x000fe20007ffe0ff */
[-C--:B------:R-:W-:Y:S02]  /*9750*/  IMAD R8, R3, R40.reuse, R8 ;  /* 0x0000002803087224 */ /* 0x080fe400078e0208 */
[-C--:B------:R-:W-:Y:S02]  /*9760*/  IMAD R9, R4, R40.reuse, R9 ;  /* 0x0000002804097224 */ /* 0x080fe400078e0209 */
[-C--:B------:R-:W-:Y:S02]  /*9770*/  IMAD R10, R5, R40.reuse, R10 ;  /* 0x00000028050a7224 */ /* 0x080fe400078e020a */
[----:B------:R-:W-:Y:S02]  /*9780*/  IMAD R11, R44, R40, R11 ;  /* 0x000000282c0b7224 */ /* 0x000fe400078e020b */
[C---:B------:R-:W-:Y:S02]  /*9790*/  IMAD R3, R38.reuse, R12, RZ ;  /* 0x0000000c26037224 */ /* 0x040fe400078e02ff */
[C---:B------:R-:W-:Y:S01]  /*97a0*/  IMAD R12, R38.reuse, R17, RZ ;  /* 0x00000011260c7224 */ /* 0x040fe200078e02ff */
[----:B------:R-:W-:Y:S01]  /*97b0*/  I2IP.S8.S32.SAT R11, R11, R10, RZ ;  /* 0x0000000a0b0b7239 */ /* 0x000fe200000014ff */
[C---:B------:R-:W-:Y:S01]  /*97c0*/  IMAD R17, R38.reuse, R22, RZ ;  /* 0x0000001626117224 */ /* 0x040fe200078e02ff */
[----:B------:R-:W-:Y:S01]  /*97d0*/  SHF.R.S32.HI R10, RZ, 0x18, R64 ;  /* 0x00000018ff0a7819 */ /* 0x000fe20000011440 */
[C---:B------:R-:W-:Y:S02]  /*97e0*/  IMAD R22, R38.reuse, R27, RZ ;  /* 0x0000001b26167224 */ /* 0x040fe400078e02ff */
[----:B------:R-:W-:Y:S01]  /*97f0*/  IMAD R27, R38, R32, RZ ;  /* 0x00000020261b7224 */ /* 0x000fe200078e02ff */
[----:B------:R-:W-:Y:S01]  /*9800*/  I2IP.S8.S32.SAT R32, R2, R0, R51 ;  /* 0x0000000002207239 */ /* 0x000fe20000001433 */
[C---:B------:R-:W-:Y:S01]  /*9810*/  IMAD R4, R38.reuse, R13, RZ ;  /* 0x0000000d26047224 */ /* 0x040fe200078e02ff */
[----:B------:R-:W-:Y:S01]  /*9820*/  SHF.R.S32.HI R0, RZ, 0x18, R61 ;  /* 0x00000018ff007819 */ /* 0x000fe2000001143d */
[C---:B------:R-:W-:Y:S01]  /*9830*/  IMAD R5, R38.reuse, R14, RZ ;  /* 0x0000000e26057224 */ /* 0x040fe200078e02ff */
[----:B------:R-:W-:Y:S01]  /*9840*/  MOV R2, R60 ;  /* 0x0000003c00027202 */ /* 0x000fe20000000f00 */
[C---:B------:R-:W-:Y:S02]  /*9850*/  IMAD R13, R38.reuse, R18, RZ ;  /* 0x00000012260d7224 */ /* 0x040fe400078e02ff */
[----:B------:R-:W-:Y:S02]  /*9860*/  IMAD R3, R39, R40, R3 ;  /* 0x0000002827037224 */ /* 0x000fe400078e0203 */
[C---:B------:R-:W-:Y:S02]  /*9870*/  IMAD R18, R38.reuse, R23, RZ ;  /* 0x0000001726127224 */ /* 0x040fe400078e02ff */
[----:B------:R-:W-:Y:S02]  /*9880*/  IMAD R23, R38, R28, RZ ;  /* 0x0000001c26177224 */ /* 0x000fe400078e02ff */
[----:B------:R-:W-:Y:S02]  /*9890*/  IMAD R4, R10, R40, R4 ;  /* 0x000000280a047224 */ /* 0x000fe400078e0204 */
[----:B------:R-:W-:Y:S01]  /*98a0*/  IMAD R28, R38, R33, RZ ;  /* 0x00000021261c7224 */ /* 0x000fe200078e02ff */
[----:B------:R-:W-:Y:S01]  /*98b0*/  I2IP.S8.S32.SAT R33, R9, R8, R11 ;  /* 0x0000000809217239 */ /* 0x000fe2000000140b */
[-C--:B------:R-:W-:Y:S01]  /*98c0*/  IMAD R5, R0, R40.reuse, R5 ;  /* 0x0000002800057224 */ /* 0x080fe200078e0205 */
[----:B------:R-:W-:Y:S01]  /*98d0*/  SHF.R.S32.HI R8, RZ, 0x18, R59 ;  /* 0x00000018ff087819 */ /* 0x000fe2000001143b */
[-C--:B------:R-:W-:Y:S01]  /*98e0*/  IMAD R6, R45, R40.reuse, R6 ;  /* 0x000000282d067224 */ /* 0x080fe200078e0206 */
[----:B------:R-:W-:Y:S01]  /*98f0*/  SHF.R.S32.HI R9, RZ, 0x18, R58 ;  /* 0x00000018ff097819 */ /* 0x000fe2000001143a */
[-C--:B------:R-:W-:Y:S01]  /*9900*/  IMAD R7, R2, R40.reuse, R7 ;  /* 0x0000002802077224 */ /* 0x080fe200078e0207 */
[----:B------:R-:W-:Y:S01]  /*9910*/  MOV R0, R65 ;  /* 0x0000004100007202 */ /* 0x000fe20000000f00 */
[----:B------:R-:W-:Y:S01]  /*9920*/  IMAD R14, R38, R19, RZ ;  /* 0x00000013260e7224 */ /* 0x000fe200078e02ff */
[----:B------:R-:W-:Y:S01]  /*9930*/  I2IP.S8.S32.SAT R5, R6, R5, RZ ;  /* 0x0000000506057239 */ /* 0x000fe200000014ff */
[-C--:B------:R-:W-:Y:S01]  /*9940*/  IMAD R12, R8, R40.reuse, R12 ;  /* 0x00000028080c7224 */ /* 0x080fe200078e020c */
[----:B------:R-:W-:Y:S01]  /*9950*/  SHF.R.S32.HI R2, RZ, 0x18, R63 ;  /* 0x00000018ff027819 */ /* 0x000fe2000001143f */
[-C--:B------:R-:W-:Y:S01]  /*9960*/  IMAD R13, R9, R40.reuse, R13 ;  /* 0x00000028090d7224 */ /* 0x080fe200078e020d */
[----:B------:R-:W-:Y:S01]  /*9970*/  SHF.R.S32.HI R8, RZ, 0x18, R62 ;  /* 0x00000018ff087819 */ /* 0x000fe2000001143e */
[----:B------:R-:W-:Y:S02]  /*9980*/  IMAD R16, R38, R21, RZ ;  /* 0x0000001526107224 */ /* 0x000fe400078e02ff */
[-C--:B------:R-:W-:Y:S02]  /*9990*/  IMAD R14, R46, R40.reuse, R14 ;  /* 0x000000282e0e7224 */ /* 0x080fe400078e020e */
[-C--:B------:R-:W-:Y:S02]  /*99a0*/  IMAD R15, R0, R40.reuse, R15 ;  /* 0x00000028000f7224 */ /* 0x080fe400078e020f */
[----:B------:R-:W-:Y:S01]  /*99b0*/  IMAD R16, R2, R40, R16 ;  /* 0x0000002802107224 */ /* 0x000fe200078e0210 */
[----:B------:R-:W-:Y:S01]  /*99c0*/  I2IP.S8.S32.SAT R13, R14, R13, RZ ;  /* 0x0000000d0e0d7239 */ /* 0x000fe200000014ff */
[C---:B------:R-:W-:Y:S01]  /*99d0*/  IMAD R19, R38.reuse, R24, RZ ;  /* 0x0000001826137224 */ /* 0x040fe200078e02ff */
[----:B------:R-:W-:Y:S01]  /*99e0*/  SHF.R.S32.HI R2, RZ, 0x18, R56 ;  /* 0x00000018ff027819 */ /* 0x000fe20000011438 */
[----:B------:R-:W-:Y:S01]  /*99f0*/  IMAD R24, R38, R29, RZ ;  /* 0x0000001d26187224 */ /* 0x000fe200078e02ff */
[----:B------:R-:W-:Y:S01]  /*9a00*/  I2IP.S8.S32.SAT R35, R12, R7, R13 ;  /* 0x000000070c237239 */ /* 0x000fe2000000140d */
[----:B------:R-:W-:Y:S02]  /*9a10*/  IMAD R17, R8, R40, R17 ;  /* 0x0000002808117224 */ /* 0x000fe400078e0211 */
[----:B------:R-:W-:Y:S02]  /*9a20*/  IMAD.MOV.U32 R0, RZ, RZ, R57 ;  /* 0x000000ffff007224 */ /* 0x000fe400078e0039 */
[----:B------:R-:W-:Y:S01]  /*9a30*/  IMAD R29, R38, R34, RZ ;  /* 0x00000022261d7224 */ /* 0x000fe200078e02ff */
[----:B------:R-:W-:Y:S01]  /*9a40*/  I2IP.S8.S32.SAT R34, R4, R3, R5 ;  /* 0x0000000304227239 */ /* 0x000fe20000001405 */
[-C--:B------:R-:W-:Y:S01]  /*9a50*/  IMAD R18, R41, R40.reuse, R18 ;  /* 0x0000002829127224 */ /* 0x080fe200078e0212 */
[----:B------:R-:W-:Y:S01]  /*9a60*/  SHF.R.S32.HI R3, RZ, 0x18, R55 ;  /* 0x00000018ff037819 */ /* 0x000fe20000011437 */
[----:B------:R-:W-:Y:S01]  /*9a70*/  IMAD R19, R0, R40, R19 ;  /* 0x0000002800137224 */ /* 0x000fe200078e0213 */
[----:B------:R-:W-:Y:S01]  /*9a80*/  MOV R0, R54 ;  /* 0x0000003600007202 */ /* 0x000fe20000000f00 */
[----:B------:R1:W-:Y:S01]  /*9a90*/  STS.128 [R74+UR43+0x5200], R32 ;  /* 0x005200204a007988 */ /* 0x0003e20008000c2b */
        /* <DEDUP_REMOVED lines=8> */
[----:B------:R-:W-:Y:S01]  /*9b20*/  I2IP.S8.S32.SAT R16, R16, R15, R17 ;  /* 0x0000000f10107239 */ /* 0x000fe20000001411 */
[-C--:B------:R-:W-:Y:S01]  /*9b30*/  IMAD R23, R0, R40.reuse, R23 ;  /* 0x0000002800177224 */ /* 0x080fe200078e0217 */
[----:B------:R-:W-:Y:S01]  /*9b40*/  SHF.R.S32.HI R0, RZ, 0x18, R52 ;  /* 0x00000018ff007819 */ /* 0x000fe20000011434 */
[----:B------:R-:W-:Y:S01]  /*9b50*/  IMAD R24, R2, R40, R24 ;  /* 0x0000002802187224 */ /* 0x000fe200078e0218 */
[----:B------:R-:W-:Y:S01]  /*9b60*/  MOV R2, R50 ;  /* 0x0000003200027202 */ /* 0x000fe20000000f00 */
[----:B------:R-:W-:Y:S01]  /*9b70*/  IMAD R26, R38, R31, RZ ;  /* 0x0000001f261a7224 */ /* 0x000fe200078e02ff */
[----:B------:R-:W-:Y:S01]  /*9b80*/  I2IP.S8.S32.SAT R17, R22, R21, RZ ;  /* 0x0000001516117239 */ /* 0x000fe200000014ff */
[-C--:B------:R-:W-:Y:S02]  /*9b90*/  IMAD R25, R0, R40.reuse, R25 ;  /* 0x0000002800197224 */ /* 0x080fe400078e0219 */
[-C--:B------:R-:W-:Y:S01]  /*9ba0*/  IMAD R26, R43, R40.reuse, R26 ;  /* 0x000000282b1a7224 */ /* 0x080fe200078e021a */
[----:B------:R-:W-:Y:S01]  /*9bb0*/  I2IP.S8.S32.SAT R17, R20, R19, R17 ;  /* 0x0000001314117239 */ /* 0x000fe20000001411 */
[-C--:B------:R-:W-:Y:S02]  /*9bc0*/  IMAD R27, R2, R40.reuse, R27 ;  /* 0x00000028021b7224 */ /* 0x080fe400078e021b */
[-C--:B------:R-:W-:Y:S01]  /*9bd0*/  IMAD R28, R3, R40.reuse, R28 ;  /* 0x00000028031c7224 */ /* 0x080fe200078e021c */
[----:B------:R-:W-:Y:S01]  /*9be0*/  I2IP.S8.S32.SAT R18, R26, R25, RZ ;  /* 0x000000191a127239 */ /* 0x000fe200000014ff */
[-C--:B------:R-:W-:Y:S02]  /*9bf0*/  IMAD R29, R4, R40.reuse, R29 ;  /* 0x00000028041d7224 */ /* 0x080fe400078e021d */
[----:B------:R-:W-:Y:S01]  /*9c00*/  IMAD R30, R47, R40, R30 ;  /* 0x000000282f1e7224 */ /* 0x000fe200078e021e */
[----:B------:R-:W-:Y:S04]  /*9c10*/  I2IP.S8.S32.SAT R18, R24, R23, R18 ;  /* 0x0000001718127239 */ /* 0x000fe80000001412 */
        /* <DEDUP_REMOVED lines=26> */
.L_x_140:
[----:B------:R-:W-:Y:S05]  /*9dc0*/  BSYNC.RECONVERGENT B0 ;  /* 0x0000000000007941 */ /* 0x000fea0003800200 */
.L_x_139:
[----:B------:R-:W-:Y:S01]  /*9dd0*/  R2UR UR4, R78 ;  /* 0x000000004e0472ca */ /* 0x000fe200000e0000 */
[----:B------:R-:W-:Y:S01]  /*9de0*/  BAR.SYNC.DEFER_BLOCKING 0x1, 0x80 ;  /* 0x0042000000007b1d */ /* 0x000fe20000010000 */
[----:B------:R-:W-:Y:S01]  /*9df0*/  ISETP.NE.AND P0, PT, R81, 0x2, PT ;  /* 0x000000025100780c */ /* 0x000fe20003f05270 */
[----:B------:R-:W-:Y:S01]  /*9e00*/  UISETP.NE.AND UP0, UPT, UR44, URZ, UPT ;  /* 0x000000ff2c00728c */ /* 0x000fe2000bf05270 */
[----:B------:R-:W-:Y:S01]  /*9e10*/  ISETP.NE.AND P1, PT, R36, 0x4, PT ;  /* 0x000000042400780c */ /* 0x000fe20003f25270 */
[----:B------:R-:W-:Y:S01]  /*9e20*/  UIADD3 UR30, UPT, UPT, UR37, UR63, URZ ;  /* 0x0000003f251e7290 */ /* 0x000fe2000fffe0ff */
[----:B------:R-:W-:Y:S02]  /*9e30*/  SEL R2, RZ, 0x1, P0 ;  /* 0x00000001ff027807 */ /* 0x000fe40000000000 */
[----:B------:R-:W-:Y:S02]  /*9e40*/  SEL R0, RZ, 0x1, P1 ;  /* 0x00000001ff007807 */ /* 0x000fe40000800000 */
[----:B------:R-:W-:Y:S02]  /*9e50*/  LOP3.LUT R84, R84, R2, RZ, 0x3c, !PT ;  /* 0x0000000254547212 */ /* 0x000fe400078e3cff */
[----:B------:R-:W-:Y:S01]  /*9e60*/  LOP3.LUT R85, R85, R0, RZ, 0x3c, !PT ;  /* 0x0000000055557212 */ /* 0x000fe200078e3cff */
[----:B------:R-:W-:Y:S01]  /*9e70*/  UIADD3 UR20, UPT, UPT, UR38, UR4, URZ ;  /* 0x0000000426147290 */ /* 0x000fe2000fffe0ff */
[----:B------:R-:W-:Y:S02]  /*9e80*/  SEL R81, R81, RZ, P0 ;  /* 0x000000ff51517207 */ /* 0x000fe40000000000 */
[----:B------:R-:W-:Y:S01]  /*9e90*/  SEL R36, R36, RZ, P1 ;  /* 0x000000ff24247207 */ /* 0x000fe20000800000 */
[----:B------:R-:W-:Y:S01]  /*9ea0*/  UMOV UR36, UR59 ;  /* 0x0000003b00247c82 */ /* 0x000fe20008000000 */
[----:B------:R-:W-:Y:S07]  /*9eb0*/  BRA.U UP0, `(.L_x_141) ;  /* 0xffffffb900887547 */ /* 0x000fee000b83ffff */
[----:B------:R-:W-:Y:S05]  /*9ec0*/  EXIT ;  /* 0x000000000000794d */ /* 0x000fea0003800000 */
.L_x_24:
[----:B--2---:R2:W3:Y:S02]  /*9ed0*/  SYNCS.PHASECHK.TRANS64.TRYWAIT P0, [R0+URZ+0xf0], R2 ;  /* 0x0000f002000075a7 */ /* 0x0044e400080011ff */
[----:B---3--:R-:W-:Y:S05]  /*9ee0*/  @!P0 NANOSLEEP.SYNCS 0x989680 ;  /* 0x009896800000895d */ /* 0x008fea0003900000 */
[----:B------:R-:W3:Y:S02]  /*9ef0*/  @!P0 SYNCS.PHASECHK.TRANS64 P0, [R0+URZ+0xf0], R2 ;  /* 0x0000f002000085a7 */ /* 0x000ee400080010ff */
[----:B---3--:R-:W-:Y:S05]  /*9f00*/  @!P0 BRA `(.L_x_24) ;  /* 0xfffffffc00f08947 */ /* 0x008fea000383ffff */
[----:B------:R-:W-:Y:S05]  /*9f10*/  BRA `(.L_x_142) ;  /* 0xffffff7800c47947 */ /* 0x000fea000383ffff */
.L_x_27:
[----:B-1----:R-:W-:-:S07]  /*9f20*/  MOV R0, UR33 ;  /* 0x0000002100007c02 */ /* 0x002fce0008000f00 */
.L_x_143:
[----:B-1----:R1:W2:Y:S02]  /*9f30*/  SYNCS.PHASECHK.TRANS64.TRYWAIT P0, [R0+URZ+0x18], R3 ;  /* 0x00001803000075a7 */ /* 0x0022a400080011ff */
[----:B--2---:R-:W-:Y:S05]  /*9f40*/  @!P0 NANOSLEEP.SYNCS 0x989680 ;  /* 0x009896800000895d */ /* 0x004fea0003900000 */
[----:B------:R-:W2:Y:S02]  /*9f50*/  @!P0 SYNCS.PHASECHK.TRANS64 P0, [R0+URZ+0x18], R3 ;  /* 0x00001803000085a7 */ /* 0x000ea400080010ff */
[----:B--2---:R-:W-:Y:S05]  /*9f60*/  @!P0 BRA `(.L_x_143) ;  /* 0xfffffffc00f08947 */ /* 0x004fea000383ffff */
[----:B------:R-:W-:Y:S05]  /*9f70*/  BRA `(.L_x_26) ;  /* 0xffffff7c001c7947 */ /* 0x000fea000383ffff */
.L_x_34:
[----:B-1----:R-:W-:-:S07]  /*9f80*/  MOV R0, UR17 ;  /* 0x0000001100007c02 */ /* 0x002fce0008000f00 */
.L_x_144:
[----:B-1----:R1:W2:Y:S02]  /*9f90*/  SYNCS.PHASECHK.TRANS64.TRYWAIT P0, [R0+URZ+0x18], R3 ;  /* 0x00001803000075a7 */ /* 0x0022a400080011ff */
[----:B--2---:R-:W-:Y:S05]  /*9fa0*/  @!P0 NANOSLEEP.SYNCS 0x989680 ;  /* 0x009896800000895d */ /* 0x004fea0003900000 */
[----:B------:R-:W2:Y:S02]  /*9fb0*/  @!P0 SYNCS.PHASECHK.TRANS64 P0, [R0+URZ+0x18], R3 ;  /* 0x00001803000085a7 */ /* 0x000ea400080010ff */
[----:B--2---:R-:W-:Y:S05]  /*9fc0*/  @!P0 BRA `(.L_x_144) ;  /* 0xfffffffc00f08947 */ /* 0x004fea000383ffff */
[----:B------:R-:W-:Y:S05]  /*9fd0*/  BRA `(.L_x_33) ;  /* 0xffffff7c00dc7947 */ /* 0x000fea000383ffff */
.L_x_39:
[----:B-1----:R1:W2:Y:S02]  /*9fe0*/  SYNCS.PHASECHK.TRANS64.TRYWAIT P0, [R3+URZ+0x80], R0 ;  /* 0x00008000030075a7 */ /* 0x0022a400080011ff */
[----:B--2---:R-:W-:Y:S05]  /*9ff0*/  @!P0 NANOSLEEP.SYNCS 0x989680 ;  /* 0x009896800000895d */ /* 0x004fea0003900000 */
[----:B------:R-:W2:Y:S02]  /*a000*/  @!P0 SYNCS.PHASECHK.TRANS64 P0, [R3+URZ+0x80], R0 ;  /* 0x00008000030085a7 */ /* 0x000ea400080010ff */
[----:B--2---:R-:W-:Y:S05]  /*a010*/  @!P0 BRA `(.L_x_39) ;  /* 0xfffffffc00f08947 */ /* 0x004fea000383ffff */
[----:B------:R-:W-:Y:S05]  /*a020*/  BRA `(.L_x_145) ;  /* 0xffffff8000847947 */ /* 0x000fea000383ffff */
.L_x_43:
[----:B------:R-:W-:-:S07]  /*a030*/  MOV R0, UR4 ;  /* 0x0000000400007c02 */ /* 0x000fce0008000f00 */
.L_x_146:
[----:B-1----:R1:W2:Y:S02]  /*a040*/  SYNCS.PHASECHK.TRANS64.TRYWAIT P0, [R0+URZ], R2 ;  /* 0x00000002000075a7 */ /* 0x0022a400080011ff */
[----:B--2---:R-:W-:Y:S05]  /*a050*/  @!P0 NANOSLEEP.SYNCS 0x989680 ;  /* 0x009896800000895d */ /* 0x004fea0003900000 */
[----:B------:R-:W2:Y:S02]  /*a060*/  @!P0 SYNCS.PHASECHK.TRANS64 P0, [R0+URZ], R2 ;  /* 0x00000002000085a7 */ /* 0x000ea400080010ff */
[----:B--2---:R-:W-:Y:S05]  /*a070*/  @!P0 BRA `(.L_x_146) ;  /* 0xfffffffc00f08947 */ /* 0x004fea000383ffff */
[----:B------:R-:W-:Y:S05]  /*a080*/  BRA `(.L_x_147) ;  /* 0xffffff88002c7947 */ /* 0x000fea000383ffff */
.L_x_44:
[----:B------:R-:W-:-:S07]  /*a090*/  MOV R0, UR5 ;  /* 0x0000000500007c02 */ /* 0x000fce0008000f00 */
.L_x_148:
[----:B-1----:R1:W2:Y:S02]  /*a0a0*/  SYNCS.PHASECHK.TRANS64.TRYWAIT P0, [R0+URZ], R2 ;  /* 0x00000002000075a7 */ /* 0x0022a400080011ff */
[----:B--2---:R-:W-:Y:S05]  /*a0b0*/  @!P0 NANOSLEEP.SYNCS 0x989680 ;  /* 0x009896800000895d */ /* 0x004fea0003900000 */
[----:B------:R-:W2:Y:S02]  /*a0c0*/  @!P0 SYNCS.PHASECHK.TRANS64 P0, [R0+URZ], R2 ;  /* 0x00000002000085a7 */ /* 0x000ea400080010ff */
[----:B--2---:R-:W-:Y:S05]  /*a0d0*/  @!P0 BRA `(.L_x_148) ;  /* 0xfffffffc00f08947 */ /* 0x004fea000383ffff */
[----:B------:R-:W-:Y:S05]  /*a0e0*/  BRA `(.L_x_149) ;  /* 0xffffff8800387947 */ /* 0x000fea000383ffff */
.L_x_47:
[----:B-1----:R1:W2:Y:S02]  /*a0f0*/  SYNCS.PHASECHK.TRANS64.TRYWAIT P0, [R2+URZ+0xe0], R4 ;  /* 0x0000e004020075a7 */ /* 0x0022a400080011ff */
[----:B--2---:R-:W-:Y:S05]  /*a100*/  @!P0 NANOSLEEP.SYNCS 0x989680 ;  /* 0x009896800000895d */ /* 0x004fea0003900000 */
[----:B------:R-:W2:Y:S02]  /*a110*/  @!P0 SYNCS.PHASECHK.TRANS64 P0, [R2+URZ+0xe0], R4 ;  /* 0x0000e004020085a7 */ /* 0x000ea400080010ff */
[----:B--2---:R-:W-:Y:S05]  /*a120*/  @!P0 BRA `(.L_x_47) ;  /* 0xfffffffc00f08947 */ /* 0x004fea000383ffff */
[----:B------:R-:W-:Y:S05]  /*a130*/  BRA `(.L_x_150) ;  /* 0xffffff8800947947 */ /* 0x000fea000383ffff */
.L_x_48:
[----:B------:R-:W-:-:S07]  /*a140*/  MOV R2, UR4 ;  /* 0x0000000400027c02 */ /* 0x000fce0008000f00 */
.L_x_151:
[----:B-1----:R1:W2:Y:S02]  /*a150*/  SYNCS.PHASECHK.TRANS64.TRYWAIT P0, [R2+URZ+0x90], R5 ;  /* 0x00009005020075a7 */ /* 0x0022a400080011ff */
[----:B--2---:R-:W-:Y:S05]  /*a160*/  @!P0 NANOSLEEP.SYNCS 0x989680 ;  /* 0x009896800000895d */ /* 0x004fea0003900000 */
[----:B------:R-:W2:Y:S02]  /*a170*/  @!P0 SYNCS.PHASECHK.TRANS64 P0, [R2+URZ+0x90], R5 ;  /* 0x00009005020085a7 */ /* 0x000ea400080010ff */
[----:B--2---:R-:W-:Y:S05]  /*a180*/  @!P0 BRA `(.L_x_151) ;  /* 0xfffffffc00f08947 */ /* 0x004fea000383ffff */
[----:B------:R-:W-:Y:S05]  /*a190*/  BRA `(.L_x_152) ;  /* 0xffffff8800a47947 */ /* 0x000fea000383ffff */
.L_x_49:
[----:B-1----:R1:W2:Y:S02]  /*a1a0*/  SYNCS.PHASECHK.TRANS64.TRYWAIT P1, [R2+URZ+0x80], R4 ;  /* 0x00008004020075a7 */ /* 0x0022a400080211ff */
[----:B--2---:R-:W-:Y:S05]  /*a1b0*/  @!P1 NANOSLEEP.SYNCS 0x989680 ;  /* 0x009896800000995d */ /* 0x004fea0003900000 */
[----:B------:R-:W2:Y:S02]  /*a1c0*/  @!P1 SYNCS.PHASECHK.TRANS64 P1, [R2+URZ+0x80], R4 ;  /* 0x00008004020095a7 */ /* 0x000ea400080210ff */
[----:B--2---:R-:W-:Y:S05]  /*a1d0*/  @!P1 BRA `(.L_x_49) ;  /* 0xfffffffc00f09947 */ /* 0x004fea000383ffff */
[----:B------:R-:W-:Y:S05]  /*a1e0*/  BRA `(.L_x_153) ;  /* 0xffffff8800d47947 */ /* 0x000fea000383ffff */
.L_x_52:
[----:B------:R-:W-:-:S07]  /*a1f0*/  MOV R0, UR4 ;  /* 0x0000000400007c02 */ /* 0x000fce0008000f00 */
.L_x_154:
[----:B-1----:R1:W2:Y:S02]  /*a200*/  SYNCS.PHASECHK.TRANS64.TRYWAIT P0, [R0+URZ+0x90], R2 ;  /* 0x00009002000075a7 */ /* 0x0022a400080011ff */
[----:B--2---:R-:W-:Y:S05]  /*a210*/  @!P0 NANOSLEEP.SYNCS 0x989680 ;  /* 0x009896800000895d */ /* 0x004fea0003900000 */
[----:B------:R-:W2:Y:S02]  /*a220*/  @!P0 SYNCS.PHASECHK.TRANS64 P0, [R0+URZ+0x90], R2 ;  /* 0x00009002000085a7 */ /* 0x000ea400080010ff */
[----:B--2---:R-:W-:Y:S05]  /*a230*/  @!P0 BRA `(.L_x_154) ;  /* 0xfffffffc00f08947 */ /* 0x004fea000383ffff */
[----:B------:R-:W-:Y:S05]  /*a240*/  BRA `(.L_x_51) ;  /* 0xffffff8c00287947 */ /* 0x000fea000383ffff */
.L_x_61:
[----:B-1----:R-:W-:-:S04]  /*a250*/  MOV R5, UR5 ;  /* 0x0000000500057c02 */ /* 0x002fc80008000f00 */
[----:B------:R1:W2:Y:S03]  /*a260*/  SYNCS.PHASECHK.TRANS64.TRYWAIT P0, [R5+URZ+0x8], R6 ;  /* 0x00000806050075a7 */ /* 0x0002a600080011ff */
[----:B--2---:R-:W-:Y:S05]  /*a270*/  @!P0 NANOSLEEP.SYNCS 0x989680 ;  /* 0x009896800000895d */ /* 0x004fea0003900000 */
[----:B------:R-:W2:Y:S02]  /*a280*/  @!P0 SYNCS.PHASECHK.TRANS64 P0, [R5+URZ+0x8], R6 ;  /* 0x00000806050085a7 */ /* 0x000ea400080010ff */
[----:B--2---:R-:W-:Y:S05]  /*a290*/  @!P0 BRA `(.L_x_61) ;  /* 0xfffffffc00ec8947 */ /* 0x004fea000383ffff */
[----:B------:R-:W-:Y:S05]  /*a2a0*/  BRA `(.L_x_60) ;  /* 0xffffff8c00dc7947 */ /* 0x000fea000383ffff */
.L_x_63:
[----:B------:R-:W-:Y:S01]  /*a2b0*/  BSSY B0, `(.L_x_155) ;  /* 0x0000006000007945 */ /* 0x000fe20003800000 */
[----:B------:R-:W-:-:S07]  /*a2c0*/  MOV R15, 0xffffffff ;  /* 0xffffffff000f7802 */ /* 0x000fce0000000f00 */
[----:B-1---5:R-:W-:Y:S05]  /*a2d0*/  WARPSYNC.COLLECTIVE R15, `(.L_x_156) ;  /* 0x000000000f0c7348 */ /* 0x022fea0003c00000 */
[----:B------:R-:W-:Y:S02]  /*a2e0*/  ELECT P6, UR79, PT ;  /* 0x00000000004f782f */ /* 0x000fe400038c0000 */
[----:B------:R-:W-:Y:S01]  /*a2f0*/  MOV R14, UR79 ;  /* 0x0000004f000e7c02 */ /* 0x000fe20008000f00 */
[----:B-1---5:R-:W-:Y:S10]  /*a300*/  ENDCOLLECTIVE ;  /* 0x000000000000791b */ /* 0x022ff40003800000 */
.L_x_156:
[----:B------:R-:W-:Y:S05]  /*a310*/  BSYNC B0 ;  /* 0x0000000000007941 */ /* 0x000fea0003800000 */
.L_x_155:
[----:B------:R-:W-:Y:S05]  /*a320*/  BRA `(.L_x_157) ;  /* 0xffffff90000c7947 */ /* 0x000fea000383ffff */
.L_x_65:
[----:B-1----:R-:W-:-:S04]  /*a330*/  MOV R0, UR5 ;  /* 0x0000000500007c02 */ /* 0x002fc80008000f00 */
[----:B------:R1:W2:Y:S03]  /*a340*/  SYNCS.PHASECHK.TRANS64.TRYWAIT P0, [R0+URZ+0x8], R4 ;  /* 0x00000804000075a7 */ /* 0x0002a600080011ff */
[----:B--2---:R-:W-:Y:S05]  /*a350*/  @!P0 NANOSLEEP.SYNCS 0x989680 ;  /* 0x009896800000895d */ /* 0x004fea0003900000 */
[----:B------:R-:W2:Y:S02]  /*a360*/  @!P0 SYNCS.PHASECHK.TRANS64 P0, [R0+URZ+0x8], R4 ;  /* 0x00000804000085a7 */ /* 0x000ea400080010ff */
[----:B--2---:R-:W-:Y:S05]  /*a370*/  @!P0 BRA `(.L_x_65) ;  /* 0xfffffffc00ec8947 */ /* 0x004fea000383ffff */
[----:B------:R-:W-:Y:S05]  /*a380*/  BRA `(.L_x_64) ;  /* 0xffffff9000107947 */ /* 0x000fea000383ffff */
.L_x_66:
[----:B-1----:R1:W2:Y:S02]  /*a390*/  SYNCS.PHASECHK.TRANS64.TRYWAIT P0, [R0+URZ+0x80], R4 ;  /* 0x00008004000075a7 */ /* 0x0022a400080011ff */
[----:B--2---:R-:W-:Y:S05]  /*a3a0*/  @!P0 NANOSLEEP.SYNCS 0x989680 ;  /* 0x009896800000895d */ /* 0x004fea0003900000 */
[----:B------:R-:W2:Y:S02]  /*a3b0*/  @!P0 SYNCS.PHASECHK.TRANS64 P0, [R0+URZ+0x80], R4 ;  /* 0x00008004000085a7 */ /* 0x000ea400080010ff */
[----:B--2---:R-:W-:Y:S05]  /*a3c0*/  @!P0 BRA `(.L_x_66) ;  /* 0xfffffffc00f08947 */ /* 0x004fea000383ffff */
[----:B------:R-:W-:Y:S05]  /*a3d0*/  BRA `(.L_x_158) ;  /* 0xffffff9000fc7947 */ /* 0x000fea000383ffff */
.L_x_68:
[----:B------:R-:W-:-:S07]  /*a3e0*/  MOV R0, UR31 ;  /* 0x0000001f00007c02 */ /* 0x000fce0008000f00 */
.L_x_159:
[----:B-1----:R1:W2:Y:S02]  /*a3f0*/  SYNCS.PHASECHK.TRANS64.TRYWAIT P0, [R0+URZ+0xc0], R4 ;  /* 0x0000c004000075a7 */ /* 0x0022a400080011ff */
[----:B--2---:R-:W-:Y:S05]  /*a400*/  @!P0 NANOSLEEP.SYNCS 0x989680 ;  /* 0x009896800000895d */ /* 0x004fea0003900000 */
[----:B------:R-:W2:Y:S02]  /*a410*/  @!P0 SYNCS.PHASECHK.TRANS64 P0, [R0+URZ+0xc0], R4 ;  /* 0x0000c004000085a7 */ /* 0x000ea400080010ff */
[----:B--2---:R-:W-:Y:S05]  /*a420*/  @!P0 BRA `(.L_x_159) ;  /* 0xfffffffc00f08947 */ /* 0x004fea000383ffff */
[----:B------:R-:W-:Y:S05]  /*a430*/  BRA `(.L_x_160) ;  /* 0xffffff9400487947 */ /* 0x000fea000383ffff */
.L_x_71:
[----:B------:R-:W-:Y:S07]  /*a440*/  MOV R0, UR5 ;  /* 0x0000000500007c02 */ /* 0x000fee0008000f00 */
.L_x_161:
[----:B-1----:R1:W2:Y:S02]  /*a450*/  SYNCS.PHASECHK.TRANS64.TRYWAIT P0, [R0+URZ], R4 ;  /* 0x00000004000075a7 */ /* 0x0022a400080011ff */
[----:B--2---:R-:W-:Y:S05]  /*a460*/  @!P0 NANOSLEEP.SYNCS 0x989680 ;  /* 0x009896800000895d */ /* 0x004fea0003900000 */
[----:B------:R-:W2:Y:S02]  /*a470*/  @!P0 SYNCS.PHASECHK.TRANS64 P0, [R0+URZ], R4 ;  /* 0x00000004000085a7 */ /* 0x000ea400080010ff */
[----:B--2---:R-:W-:Y:S05]  /*a480*/  @!P0 BRA `(.L_x_161) ;  /* 0xfffffffc00f08947 */ /* 0x004fea000383ffff */
[----:B------:R-:W-:Y:S05]  /*a490*/  BRA `(.L_x_70) ;  /* 0xffffff94005c7947 */ /* 0x000fea000383ffff */
.L_x_75:
[----:B-1----:R-:W-:-:S07]  /*a4a0*/  MOV R0, UR4 ;  /* 0x0000000400007c02 */ /* 0x002fce0008000f00 */
.L_x_162:
[----:B-1----:R1:W2:Y:S02]  /*a4b0*/  SYNCS.PHASECHK.TRANS64.TRYWAIT P0, [R0+URZ], R2 ;  /* 0x00000002000075a7 */ /* 0x0022a400080011ff */
[----:B--2---:R-:W-:Y:S05]  /*a4c0*/  @!P0 NANOSLEEP.SYNCS 0x989680 ;  /* 0x009896800000895d */ /* 0x004fea0003900000 */
[----:B------:R-:W2:Y:S02]  /*a4d0*/  @!P0 SYNCS.PHASECHK.TRANS64 P0, [R0+URZ], R2 ;  /* 0x00000002000085a7 */ /* 0x000ea400080010ff */
[----:B--2---:R-:W-:Y:S05]  /*a4e0*/  @!P0 BRA `(.L_x_162) ;  /* 0xfffffffc00f08947 */ /* 0x004fea000383ffff */
[----:B------:R-:W-:Y:S05]  /*a4f0*/  BRA `(.L_x_163) ;  /* 0xffffff9800507947 */ /* 0x000fea000383ffff */
.L_x_76:
[----:B------:R-:W-:-:S07]  /*a500*/  MOV R0, UR5 ;  /* 0x0000000500007c02 */ /* 0x000fce0008000f00 */
.L_x_164:
[----:B-1----:R1:W2:Y:S02]  /*a510*/  SYNCS.PHASECHK.TRANS64.TRYWAIT P0, [R0+URZ], R3 ;  /* 0x00000003000075a7 */ /* 0x0022a400080011ff */
[----:B--2---:R-:W-:Y:S05]  /*a520*/  @!P0 NANOSLEEP.SYNCS 0x989680 ;  /* 0x009896800000895d */ /* 0x004fea0003900000 */
[----:B------:R-:W2:Y:S02]  /*a530*/  @!P0 SYNCS.PHASECHK.TRANS64 P0, [R0+URZ], R3 ;  /* 0x00000003000085a7 */ /* 0x000ea400080010ff */
[----:B--2---:R-:W-:Y:S05]  /*a540*/  @!P0 BRA `(.L_x_164) ;  /* 0xfffffffc00f08947 */ /* 0x004fea000383ffff */
[----:B------:R-:W-:Y:S05]  /*a550*/  BRA `(.L_x_165) ;  /* 0xffffff98005c7947 */ /* 0x000fea000383ffff */
.L_x_77:
[----:B------:R-:W-:-:S07]  /*a560*/  MOV R0, UR5 ;  /* 0x0000000500007c02 */ /* 0x000fce0008000f00 */
.L_x_166:
[----:B-1----:R1:W2:Y:S02]  /*a570*/  SYNCS.PHASECHK.TRANS64.TRYWAIT P0, [R0+URZ], R3 ;  /* 0x00000003000075a7 */ /* 0x0022a400080011ff */
[----:B--2---:R-:W-:Y:S05]  /*a580*/  @!P0 NANOSLEEP.SYNCS 0x989680 ;  /* 0x009896800000895d */ /* 0x004fea0003900000 */
[----:B------:R-:W2:Y:S02]  /*a590*/  @!P0 SYNCS.PHASECHK.TRANS64 P0, [R0+URZ], R3 ;  /* 0x00000003000085a7 */ /* 0x000ea400080010ff */
[----:B--2---:R-:W-:Y:S05]  /*a5a0*/  @!P0 BRA `(.L_x_166) ;  /* 0xfffffffc00f08947 */ /* 0x004fea000383ffff */
[----:B------:R-:W-:Y:S05]  /*a5b0*/  BRA `(.L_x_167) ;  /* 0xffffff9800687947 */ /* 0x000fea000383ffff */
.L_x_80:
[----:B------:R-:W-:-:S07]  /*a5c0*/  MOV R0, UR26 ;  /* 0x0000001a00007c02 */ /* 0x000fce0008000f00 */
.L_x_168:
[----:B-1----:R1:W2:Y:S02]  /*a5d0*/  SYNCS.PHASECHK.TRANS64.TRYWAIT P1, [R0+URZ+0x100], R2 ;  /* 0x00010002000075a7 */ /* 0x0022a400080211ff */
[----:B--2---:R-:W-:Y:S05]  /*a5e0*/  @!P1 NANOSLEEP.SYNCS 0x989680 ;  /* 0x009896800000995d */ /* 0x004fea0003900000 */
[----:B------:R-:W2:Y:S02]  /*a5f0*/  @!P1 SYNCS.PHASECHK.TRANS64 P1, [R0+URZ+0x100], R2 ;  /* 0x00010002000095a7 */ /* 0x000ea400080210ff */
[----:B--2---:R-:W-:Y:S05]  /*a600*/  @!P1 BRA `(.L_x_168) ;  /* 0xfffffffc00f09947 */ /* 0x004fea000383ffff */
[----:B------:R-:W-:Y:S05]  /*a610*/  BRA `(.L_x_169) ;  /* 0xffffff9800b47947 */ /* 0x000fea000383ffff */
.L_x_85:
[----:B--2---:R2:W3:Y:S02]  /*a620*/  SYNCS.PHASECHK.TRANS64.TRYWAIT P0, [R12+URZ+0x80], R0 ;  /* 0x000080000c0075a7 */ /* 0x0044e400080011ff */
[----:B---3--:R-:W-:Y:S05]  /*a630*/  @!P0 NANOSLEEP.SYNCS 0x989680 ;  /* 0x009896800000895d */ /* 0x008fea0003900000 */
[----:B------:R-:W3:Y:S02]  /*a640*/  @!P0 SYNCS.PHASECHK.TRANS64 P0, [R12+URZ+0x80], R0 ;  /* 0x000080000c0085a7 */ /* 0x000ee400080010ff */
[----:B---3--:R-:W-:Y:S05]  /*a650*/  @!P0 BRA `(.L_x_85) ;  /* 0xfffffffc00f08947 */ /* 0x008fea000383ffff */
[----:B------:R-:W-:Y:S05]  /*a660*/  BRA `(.L_x_170) ;  /* 0xffffff9c00dc7947 */ /* 0x000fea000383ffff */
.L_x_88:
[----:B-1----:R-:W-:Y:S07]  /*a670*/  MOV R0, UR21 ;  /* 0x0000001500007c02 */ /* 0x002fee0008000f00 */
.L_x_171:
[----:B-1----:R1:W2:Y:S02]  /*a680*/  SYNCS.PHASECHK.TRANS64.TRYWAIT P2, [R0+URZ+0x78], R6 ;  /* 0x00007806000075a7 */ /* 0x0022a400080411ff */
[----:B--2---:R-:W-:Y:S05]  /*a690*/  @!P2 NANOSLEEP.SYNCS 0x989680 ;  /* 0x009896800000a95d */ /* 0x004fea0003900000 */
[----:B------:R-:W2:Y:S02]  /*a6a0*/  @!P2 SYNCS.PHASECHK.TRANS64 P2, [R0+URZ+0x78], R6 ;  /* 0x000078060000a5a7 */ /* 0x000ea400080410ff */
[----:B--2---:R-:W-:Y:S05]  /*a6b0*/  @!P2 BRA `(.L_x_171) ;  /* 0xfffffffc00f0a947 */ /* 0x004fea000383ffff */
[----:B------:R-:W-:Y:S05]  /*a6c0*/  BRA `(.L_x_87) ;  /* 0xffffffa400447947 */ /* 0x000fea000383ffff */
.L_x_91:
[----:B------:R-:W-:Y:S07]  /*a6d0*/  MOV R0, UR21 ;  /* 0x0000001500007c02 */ /* 0x000fee0008000f00 */
.L_x_172:
[----:B-1----:R1:W2:Y:S02]  /*a6e0*/  SYNCS.PHASECHK.TRANS64.TRYWAIT P0, [R0+URZ+0x50], R9 ;  /* 0x00005009000075a7 */ /* 0x0022a400080011ff */
[----:B--2---:R-:W-:Y:S05]  /*a6f0*/  @!P0 NANOSLEEP.SYNCS 0x989680 ;  /* 0x009896800000895d */ /* 0x004fea0003900000 */
[----:B------:R-:W2:Y:S02]  /*a700*/  @!P0 SYNCS.PHASECHK.TRANS64 P0, [R0+URZ+0x50], R9 ;  /* 0x00005009000085a7 */ /* 0x000ea400080010ff */
[----:B--2---:R-:W-:Y:S05]  /*a710*/  @!P0 BRA `(.L_x_172) ;  /* 0xfffffffc00f08947 */ /* 0x004fea000383ffff */
[----:B------:R-:W-:Y:S05]  /*a720*/  BRA `(.L_x_173) ;  /* 0xffffffa400a07947 */ /* 0x000fea000383ffff */
.L_x_92:
[----:B------:R-:W-:Y:S07]  /*a730*/  MOV R0, UR21 ;  /* 0x0000001500007c02 */ /* 0x000fee0008000f00 */
.L_x_174:
[----:B-1----:R1:W2:Y:S02]  /*a740*/  SYNCS.PHASECHK.TRANS64.TRYWAIT P0, [R0+URZ+0x58], R9 ;  /* 0x00005809000075a7 */ /* 0x0022a400080011ff */
[----:B--2---:R-:W-:Y:S05]  /*a750*/  @!P0 NANOSLEEP.SYNCS 0x989680 ;  /* 0x009896800000895d */ /* 0x004fea0003900000 */
[----:B------:R-:W2:Y:S02]  /*a760*/  @!P0 SYNCS.PHASECHK.TRANS64 P0, [R0+URZ+0x58], R9 ;  /* 0x00005809000085a7 */ /* 0x000ea400080010ff */
[----:B--2---:R-:W-:Y:S05]  /*a770*/  @!P0 BRA `(.L_x_174) ;  /* 0xfffffffc00f08947 */ /* 0x004fea000383ffff */
[----:B------:R-:W-:Y:S05]  /*a780*/  BRA `(.L_x_175) ;  /* 0xffffffa400fc7947 */ /* 0x000fea000383ffff */
.L_x_93:
[----:B------:R-:W-:Y:S07]  /*a790*/  MOV R0, UR21 ;  /* 0x0000001500007c02 */ /* 0x000fee0008000f00 */
.L_x_176:
[----:B-1----:R1:W2:Y:S02]  /*a7a0*/  SYNCS.PHASECHK.TRANS64.TRYWAIT P0, [R0+URZ+0x60], R9 ;  /* 0x00006009000075a7 */ /* 0x0022a400080011ff */
[----:B--2---:R-:W-:Y:S05]  /*a7b0*/  @!P0 NANOSLEEP.SYNCS 0x989680 ;  /* 0x009896800000895d */ /* 0x004fea0003900000 */
[----:B------:R-:W2:Y:S02]  /*a7c0*/  @!P0 SYNCS.PHASECHK.TRANS64 P0, [R0+URZ+0x60], R9 ;  /* 0x00006009000085a7 */ /* 0x000ea400080010ff */
[----:B--2---:R-:W-:Y:S05]  /*a7d0*/  @!P0 BRA `(.L_x_176) ;  /* 0xfffffffc00f08947 */ /* 0x004fea000383ffff */
[----:B------:R-:W-:Y:S05]  /*a7e0*/  BRA `(.L_x_177) ;  /* 0xffffffa800587947 */ /* 0x000fea000383ffff */
.L_x_94:
[----:B------:R-:W-:Y:S07]  /*a7f0*/  MOV R0, UR21 ;  /* 0x0000001500007c02 */ /* 0x000fee0008000f00 */
.L_x_178:
[----:B-1----:R1:W2:Y:S02]  /*a800*/  SYNCS.PHASECHK.TRANS64.TRYWAIT P0, [R0+URZ+0x68], R9 ;  /* 0x00006809000075a7 */ /* 0x0022a400080011ff */
[----:B--2---:R-:W-:Y:S05]  /*a810*/  @!P0 NANOSLEEP.SYNCS 0x989680 ;  /* 0x009896800000895d */ /* 0x004fea0003900000 */
[----:B------:R-:W2:Y:S02]  /*a820*/  @!P0 SYNCS.PHASECHK.TRANS64 P0, [R0+URZ+0x68], R9 ;  /* 0x00006809000085a7 */ /* 0x000ea400080010ff */
[----:B--2---:R-:W-:Y:S05]  /*a830*/  @!P0 BRA `(.L_x_178) ;  /* 0xfffffffc00f08947 */ /* 0x004fea000383ffff */
[----:B------:R-:W-:Y:S05]  /*a840*/  BRA `(.L_x_179) ;  /* 0xffffffa800b47947 */ /* 0x000fea000383ffff */
.L_x_96:
[----:B------:R-:W-:-:S07]  /*a850*/  MOV R0, UR21 ;  /* 0x0000001500007c02 */ /* 0x000fce0008000f00 */
.L_x_180:
[----:B-1----:R1:W3:Y:S02]  /*a860*/  SYNCS.PHASECHK.TRANS64.TRYWAIT P0, [R0+URZ+0x50], R2 ;  /* 0x00005002000075a7 */ /* 0x0022e400080011ff */
[----:B---3--:R-:W-:Y:S05]  /*a870*/  @!P0 NANOSLEEP.SYNCS 0x989680 ;  /* 0x009896800000895d */ /* 0x008fea0003900000 */
[----:B------:R-:W3:Y:S02]  /*a880*/  @!P0 SYNCS.PHASECHK.TRANS64 P0, [R0+URZ+0x50], R2 ;  /* 0x00005002000085a7 */ /* 0x000ee400080010ff */
[----:B---3--:R-:W-:Y:S05]  /*a890*/  @!P0 BRA `(.L_x_180) ;  /* 0xfffffffc00f08947 */ /* 0x008fea000383ffff */
[----:B------:R-:W-:Y:S05]  /*a8a0*/  BRA `(.L_x_181) ;  /* 0xffffffac00407947 */ /* 0x000fea000383ffff */
.L_x_97:
[----:B-1----:R-:W-:-:S07]  /*a8b0*/  MOV R0, UR21 ;  /* 0x0000001500007c02 */ /* 0x002fce0008000f00 */
.L_x_182:
[----:B-1----:R1:W3:Y:S02]  /*a8c0*/  SYNCS.PHASECHK.TRANS64.TRYWAIT P0, [R0+URZ+0x58], R2 ;  /* 0x00005802000075a7 */ /* 0x0022e400080011ff */
[----:B---3--:R-:W-:Y:S05]  /*a8d0*/  @!P0 NANOSLEEP.SYNCS 0x989680 ;  /* 0x009896800000895d */ /* 0x008fea0003900000 */
[----:B------:R-:W3:Y:S02]  /*a8e0*/  @!P0 SYNCS.PHASECHK.TRANS64 P0, [R0+URZ+0x58], R2 ;  /* 0x00005802000085a7 */ /* 0x000ee400080010ff */
[----:B---3--:R-:W-:Y:S05]  /*a8f0*/  @!P0 BRA `(.L_x_182) ;  /* 0xfffffffc00f08947 */ /* 0x008fea000383ffff */
[----:B------:R-:W-:Y:S05]  /*a900*/  BRA `(.L_x_183) ;  /* 0xffffffac00307947 */ /* 0x000fea000383ffff */
.L_x_98:
[----:B-1----:R-:W-:-:S07]  /*a910*/  MOV R0, UR21 ;  /* 0x0000001500007c02 */ /* 0x002fce0008000f00 */
.L_x_184:
[----:B-1----:R1:W3:Y:S02]  /*a920*/  SYNCS.PHASECHK.TRANS64.TRYWAIT P0, [R0+URZ+0x60], R2 ;  /* 0x00006002000075a7 */ /* 0x0022e400080011ff */
[----:B---3--:R-:W-:Y:S05]  /*a930*/  @!P0 NANOSLEEP.SYNCS 0x989680 ;  /* 0x009896800000895d */ /* 0x008fea0003900000 */
[----:B------:R-:W3:Y:S02]  /*a940*/  @!P0 SYNCS.PHASECHK.TRANS64 P0, [R0+URZ+0x60], R2 ;  /* 0x00006002000085a7 */ /* 0x000ee400080010ff */
[----:B---3--:R-:W-:Y:S05]  /*a950*/  @!P0 BRA `(.L_x_184) ;  /* 0xfffffffc00f08947 */ /* 0x008fea000383ffff */
[----:B------:R-:W-:Y:S05]  /*a960*/  BRA `(.L_x_185) ;  /* 0xffffffac00207947 */ /* 0x000fea000383ffff */
.L_x_100:
[----:B-1----:R1:W2:Y:S02]  /*a970*/  SYNCS.PHASECHK.TRANS64.TRYWAIT P0, [R3+URZ+0x80], R0 ;  /* 0x00008000030075a7 */ /* 0x0022a400080011ff */
[----:B--2---:R-:W-:Y:S05]  /*a980*/  @!P0 NANOSLEEP.SYNCS 0x989680 ;  /* 0x009896800000895d */ /* 0x004fea0003900000 */
[----:B------:R-:W2:Y:S02]  /*a990*/  @!P0 SYNCS.PHASECHK.TRANS64 P0, [R3+URZ+0x80], R0 ;  /* 0x00008000030085a7 */ /* 0x000ea400080010ff */
[----:B--2---:R-:W-:Y:S05]  /*a9a0*/  @!P0 BRA `(.L_x_100) ;  /* 0xfffffffc00f08947 */ /* 0x004fea000383ffff */
[----:B------:R-:W-:Y:S05]  /*a9b0*/  BRA `(.L_x_186) ;  /* 0xffffffac00dc7947 */ /* 0x000fea000383ffff */
.L_x_111:
[----:B-1----:R1:W2:Y:S02]  /*a9c0*/  SYNCS.PHASECHK.TRANS64.TRYWAIT P1, [R3+URZ+0x30], R0 ;  /* 0x00003000030075a7 */ /* 0x0022a400080211ff */
[----:B--2---:R-:W-:Y:S05]  /*a9d0*/  @!P1 NANOSLEEP.SYNCS 0x989680 ;  /* 0x009896800000995d */ /* 0x004fea0003900000 */
[----:B------:R-:W2:Y:S02]  /*a9e0*/  @!P1 SYNCS.PHASECHK.TRANS64 P1, [R3+URZ+0x30], R0 ;  /* 0x00003000030095a7 */ /* 0x000ea400080210ff */
[----:B--2---:R-:W-:Y:S05]  /*a9f0*/  @!P1 BRA `(.L_x_111) ;  /* 0xfffffffc00f09947 */ /* 0x004fea000383ffff */
[----:B------:R-:W-:Y:S05]  /*aa00*/  BRA `(.L_x_110) ;  /* 0xffffffbc00447947 */ /* 0x000fea000383ffff */
.L_x_113:
[----:B-1----:R1:W2:Y:S02]  /*aa10*/  SYNCS.PHASECHK.TRANS64.TRYWAIT P0, [R80+URZ+0xa0], R4 ;  /* 0x0000a004500075a7 */ /* 0x0022a400080011ff */
[----:B--2---:R-:W-:Y:S05]  /*aa20*/  @!P0 NANOSLEEP.SYNCS 0x989680 ;  /* 0x009896800000895d */ /* 0x004fea0003900000 */
[----:B------:R-:W2:Y:S02]  /*aa30*/  @!P0 SYNCS.PHASECHK.TRANS64 P0, [R80+URZ+0xa0], R4 ;  /* 0x0000a004500085a7 */ /* 0x000ea400080010ff */
[----:B--2---:R-:W-:Y:S05]  /*aa40*/  @!P0 BRA `(.L_x_113) ;  /* 0xfffffffc00f08947 */ /* 0x004fea000383ffff */
[----:B------:R-:W-:Y:S05]  /*aa50*/  BRA `(.L_x_112) ;  /* 0xffffffbc00987947 */ /* 0x000fea000383ffff */
.L_x_121:
[----:B--2---:R2:W3:Y:S02]  /*aa60*/  SYNCS.PHASECHK.TRANS64.TRYWAIT P0, [R0+URZ+0x30], R2 ;  /* 0x00003002000075a7 */ /* 0x0044e400080011ff */
[----:B---3--:R-:W-:Y:S05]  /*aa70*/  @!P0 NANOSLEEP.SYNCS 0x989680 ;  /* 0x009896800000895d */ /* 0x008fea0003900000 */
[----:B------:R-:W3:Y:S02]  /*aa80*/  @!P0 SYNCS.PHASECHK.TRANS64 P0, [R0+URZ+0x30], R2 ;  /* 0x00003002000085a7 */ /* 0x000ee400080010ff */
[----:B---3--:R-:W-:Y:S05]  /*aa90*/  @!P0 BRA `(.L_x_121) ;  /* 0xfffffffc00f08947 */ /* 0x008fea000383ffff */
[----:B------:R-:W-:Y:S05]  /*aaa0*/  BRA `(.L_x_120) ;  /* 0xffffffc800a47947 */ /* 0x000fea000383ffff */
.L_x_129:
[----:B--2---:R2:W3:Y:S02]  /*aab0*/  SYNCS.PHASECHK.TRANS64.TRYWAIT P0, [R0+URZ+0x30], R4 ;  /* 0x00003004000075a7 */ /* 0x0044e400080011ff */
[----:B---3--:R-:W-:Y:S05]  /*aac0*/  @!P0 NANOSLEEP.SYNCS 0x989680 ;  /* 0x009896800000895d */ /* 0x008fea0003900000 */
[----:B------:R-:W3:Y:S02]  /*aad0*/  @!P0 SYNCS.PHASECHK.TRANS64 P0, [R0+URZ+0x30], R4 ;  /* 0x00003004000085a7 */ /* 0x000ee400080010ff */
[----:B---3--:R-:W-:Y:S05]  /*aae0*/  @!P0 BRA `(.L_x_129) ;  /* 0xfffffffc00f08947 */ /* 0x008fea000383ffff */
[----:B------:R-:W-:Y:S05]  /*aaf0*/  BRA `(.L_x_128) ;  /* 0xffffffd400f47947 */ /* 0x000fea000383ffff */
.L_x_137:
[----:B--2---:R2:W3:Y:S02]  /*ab00*/  SYNCS.PHASECHK.TRANS64.TRYWAIT P0, [R0+URZ+0x30], R2 ;  /* 0x00003002000075a7 */ /* 0x0044e400080011ff */
[----:B---3--:R-:W-:Y:S05]  /*ab10*/  @!P0 NANOSLEEP.SYNCS 0x989680 ;  /* 0x009896800000895d */ /* 0x008fea0003900000 */
[----:B------:R-:W3:Y:S02]  /*ab20*/  @!P0 SYNCS.PHASECHK.TRANS64 P0, [R0+URZ+0x30], R2 ;  /* 0x00003002000085a7 */ /* 0x000ee400080010ff */
[----:B---3--:R-:W-:Y:S05]  /*ab30*/  @!P0 BRA `(.L_x_137) ;  /* 0xfffffffc00f08947 */ /* 0x008fea000383ffff */
[----:B------:R-:W-:Y:S05]  /*ab40*/  BRA `(.L_x_136) ;  /* 0xffffffe400507947 */ /* 0x000fea000383ffff */
        .weak           $__internal_0_$__cuda_sm10x_tcgen05_guardrail_trap_col_being_dealloced_not_returned_by_alloc
        .type           $__internal_0_$__cuda_sm10x_tcgen05_guardrail_trap_col_being_dealloced_not_returned_by_alloc,@function
        .size           $__internal_0_$__cuda_sm10x_tcgen05_guardrail_trap_col_being_dealloced_not_returned_by_alloc,($__internal_1_$__cuda_sm10x_tcgen05_guardrail_trap_phase_invalid_during_alloc - $__internal_0_$__cuda_sm10x_tcgen05_guardrail_trap_col_being_dealloced_not_returned_by_alloc)
$__internal_0_$__cuda_sm10x_tcgen05_guardrail_trap_col_being_dealloced_not_returned_by_alloc:
[----:B------:R-:W-:Y:S05]  /*ab50*/  BPT.TRAP 0x1 ;  /* 0x000000040000795c */ /* 0x000fea0000300000 */
[----:B------:R-:W-:-:S04]  /*ab60*/  HFMA2 R3, -RZ, RZ, 0, 0 ;  /* 0x00000000ff037431 */ /* 0x000fc800000001ff */
[----:B------:R-:W-:Y:S05]  /*ab70*/  RET.REL.NODEC R2 `(_ZN7cutlass13device_kernelINS_4gemm6kernel13GemmUniversalIN4cute5tupleIJiiiiEEENS1_10collective13CollectiveMmaINS1_35MainloopSm100TmaUmmaWarpSpecializedILi3ELi2ELi4ENS5_IJNS4_1CILi2EEESB_NSA_ILi1EEEEEEEENS5_IJNSA_ILi128EEENSA_ILi256EEESF_EEEaNS5_IJlSC_lEEEaSI_NS4_8TiledMMAINS4_8MMA_AtomIJNS4_21SM100_MMA_S8_2x1SM_SSIaaiLi128ELi256ELNS4_4UMMA5MajorE0ELSN_0ELNSM_8SaturateE0EEEEEENS4_6LayoutINS5_IJSC_SC_SC_EEENS5_IJNSA_ILi0EEEST_ST_EEEEENS5_IJNS4_10UnderscoreESW_SW_EEEEENS4_28SM100_TMA_2SM_LOAD_MULTICASTENS4_14ComposedLayoutINS4_7SwizzleILi3ELi4ELi3EEENS4_18smem_ptr_flag_bitsILi8EEENSR_INS5_IJNSA_ILi8EEESF_EEENS5_IJSF_SC_EEEEEEEvNS4_8identityENS4_18SM100_TMA_2SM_LOADES19_vS1A_EENS_8epilogue10collective18CollectiveEpilogueINS1D_23Sm100TmaWarpSpecializedILi4ELi2ELi32ELb0ELb0EEEJNS5_IJNSA_ILi64EEESG_SF_EEENS5_IJNSR_IS1I_SC_EENSR_INS5_IJNSA_ILi32EEESB_EEENS5_IJSC_SF_EEEEEEEEaSI_aSI_NS1D_6fusion15FusionCallbacksIS1H_NS1Q_17LinearCombinationIaiaiLNS_15FloatRoundStyleE2EEES1J_S1P_JEEENS4_5SM1004TMEM4LOAD26SM100_TMEM_LOAD_32dp32b32xENS4_13SM90_TMA_LOADENS10_INS11_ILi1ELi4ELi3EEES14_NSR_INS5_IJS15_S1L_EEENS5_IJS1L_SC_EEEEEEENS4_39AutoVectorizingCopyWithAssumedAlignmentILi128EEENS4_14SM90_TMA_STOREES25_S27_S27_EEEvvEEEEvNT_6ParamsE) ;  /* 0xffffff5402207950 */ /* 0x000fea0003c3ffff */
        .weak           $__internal_1_$__cuda_sm10x_tcgen05_guardrail_trap_phase_invalid_during_alloc
        .type           $__internal_1_$__cuda_sm10x_tcgen05_guardrail_trap_phase_invalid_during_alloc,@function
        .size           $__internal_1_$__cuda_sm10x_tcgen05_guardrail_trap_phase_invalid_during_alloc,($__internal_2_$__cuda_sm10x_tcgen05_guardrail_trap_unallocated_columns_being_dealloced - $__internal_1_$__cuda_sm10x_tcgen05_guardrail_trap_phase_invalid_during_alloc)
$__internal_1_$__cuda_sm10x_tcgen05_guardrail_trap_phase_invalid_during_alloc:
[----:B------:R-:W-:Y:S05]  /*ab80*/  BPT.TRAP 0x1 ;  /* 0x000000040000795c */ /* 0x000fea0000300000 */
[----:B------:R-:W-:-:S04]  /*ab90*/  MOV R5, 0x0 ;  /* 0x0000000000057802 */ /* 0x000fc80000000f00 */
[----:B------:R-:W-:Y:S05]  /*aba0*/  RET.REL.NODEC R4 `(_ZN7cutlass13device_kernelINS_4gemm6kernel13GemmUniversalIN4cute5tupleIJiiiiEEENS1_10collective13CollectiveMmaINS1_35MainloopSm100TmaUmmaWarpSpecializedILi3ELi2ELi4ENS5_IJNS4_1CILi2EEESB_NSA_ILi1EEEEEEEENS5_IJNSA_ILi128EEENSA_ILi256EEESF_EEEaNS5_IJlSC_lEEEaSI_NS4_8TiledMMAINS4_8MMA_AtomIJNS4_21SM100_MMA_S8_2x1SM_SSIaaiLi128ELi256ELNS4_4UMMA5MajorE0ELSN_0ELNSM_8SaturateE0EEEEEENS4_6LayoutINS5_IJSC_SC_SC_EEENS5_IJNSA_ILi0EEEST_ST_EEEEENS5_IJNS4_10UnderscoreESW_SW_EEEEENS4_28SM100_TMA_2SM_LOAD_MULTICASTENS4_14ComposedLayoutINS4_7SwizzleILi3ELi4ELi3EEENS4_18smem_ptr_flag_bitsILi8EEENSR_INS5_IJNSA_ILi8EEESF_EEENS5_IJSF_SC_EEEEEEEvNS4_8identityENS4_18SM100_TMA_2SM_LOADES19_vS1A_EENS_8epilogue10collective18CollectiveEpilogueINS1D_23Sm100TmaWarpSpecializedILi4ELi2ELi32ELb0ELb0EEEJNS5_IJNSA_ILi64EEESG_SF_EEENS5_IJNSR_IS1I_SC_EENSR_INS5_IJNSA_ILi32EEESB_EEENS5_IJSC_SF_EEEEEEEEaSI_aSI_NS1D_6fusion15FusionCallbacksIS1H_NS1Q_17LinearCombinationIaiaiLNS_15FloatRoundStyleE2EEES1J_S1P_JEEENS4_5SM1004TMEM4LOAD26SM100_TMEM_LOAD_32dp32b32xENS4_13SM90_TMA_LOADENS10_INS11_ILi1ELi4ELi3EEES14_NSR_INS5_IJS15_S1L_EEENS5_IJS1L_SC_EEEEEEENS4_39AutoVectorizingCopyWithAssumedAlignmentILi128EEENS4_14SM90_TMA_STOREES25_S27_S27_EEEvvEEEEvNT_6ParamsE) ;  /* 0xffffff5404147950 */ /* 0x000fea0003c3ffff */
        .weak           $__internal_2_$__cuda_sm10x_tcgen05_guardrail_trap_unallocated_columns_being_dealloced
        .type           $__internal_2_$__cuda_sm10x_tcgen05_guardrail_trap_unallocated_columns_being_dealloced,@function
        .size           $__internal_2_$__cuda_sm10x_tcgen05_guardrail_trap_unallocated_columns_being_dealloced,(.L_x_188 - $__internal_2_$__cuda_sm10x_tcgen05_guardrail_trap_unallocated_columns_being_dealloced)
$__internal_2_$__cuda_sm10x_tcgen05_guardrail_trap_unallocated_columns_being_dealloced:
[----:B------:R-:W-:Y:S05]  /*abb0*/  BPT.TRAP 0x1 ;  /* 0x000000040000795c */ /* 0x000fea0000300000 */
[----:B------:R-:W-:-:S04]  /*abc0*/  HFMA2 R3, -RZ, RZ, 0, 0 ;  /* 0x00000000ff037431 */ /* 0x000fc800000001ff */
[----:B------:R-:W-:Y:S05]  /*abd0*/  RET.REL.NODEC R2 `(_ZN7cutlass13device_kernelINS_4gemm6kernel13GemmUniversalIN4cute5tupleIJiiiiEEENS1_10collective13CollectiveMmaINS1_35MainloopSm100TmaUmmaWarpSpecializedILi3ELi2ELi4ENS5_IJNS4_1CILi2EEESB_NSA_ILi1EEEEEEEENS5_IJNSA_ILi128EEENSA_ILi256EEESF_EEEaNS5_IJlSC_lEEEaSI_NS4_8TiledMMAINS4_8MMA_AtomIJNS4_21SM100_MMA_S8_2x1SM_SSIaaiLi128ELi256ELNS4_4UMMA5MajorE0ELSN_0ELNSM_8SaturateE0EEEEEENS4_6LayoutINS5_IJSC_SC_SC_EEENS5_IJNSA_ILi0EEEST_ST_EEEEENS5_IJNS4_10UnderscoreESW_SW_EEEEENS4_28SM100_TMA_2SM_LOAD_MULTICASTENS4_14ComposedLayoutINS4_7SwizzleILi3ELi4ELi3EEENS4_18smem_ptr_flag_bitsILi8EEENSR_INS5_IJNSA_ILi8EEESF_EEENS5_IJSF_SC_EEEEEEEvNS4_8identityENS4_18SM100_TMA_2SM_LOADES19_vS1A_EENS_8epilogue10collective18CollectiveEpilogueINS1D_23Sm100TmaWarpSpecializedILi4ELi2ELi32ELb0ELb0EEEJNS5_IJNSA_ILi64EEESG_SF_EEENS5_IJNSR_IS1I_SC_EENSR_INS5_IJNSA_ILi32EEESB_EEENS5_IJSC_SF_EEEEEEEEaSI_aSI_NS1D_6fusion15FusionCallbacksIS1H_NS1Q_17LinearCombinationIaiaiLNS_15FloatRoundStyleE2EEES1J_S1P_JEEENS4_5SM1004TMEM4LOAD26SM100_TMEM_LOAD_32dp32b32xENS4_13SM90_TMA_LOADENS10_INS11_ILi1ELi4ELi3EEES14_NSR_INS5_IJS15_S1L_EEENS5_IJS1L_SC_EEEEEEENS4_39AutoVectorizingCopyWithAssumedAlignmentILi128EEENS4_14SM90_TMA_STOREES25_S27_S27_EEEvvEEEEvNT_6ParamsE) ;  /* 0xffffff5402087950 */ /* 0x000fea0003c3ffff */
.L_x_187:
[----:B------:R-:W-:-:S00]  /*abe0*/  BRA `(.L_x_187) ;  /* 0xfffffffc00fc7947 */ /* 0x000fc0000383ffff */
[----:B------:R-:W-:-:S00]  /*abf0*/  NOP ;  /* 0x0000000000007918 */ /* 0x000fc00000000000 */
        /* <DEDUP_REMOVED lines=8> */
.L_x_188:


//--------------------- .nv.global.init           --------------------------
	.section	.nv.global.init,"aw",@progbits
.nv.global.init:
	.type		$str$27,@object
	.size		$str$27,($str$28 - $str$27)
$str$27:
        /*0000*/ 	.byte	0x28, 0x61, 0x64, 0x64, 0x72, 0x65, 0x73, 0x73, 0x20, 0x26, 0x20, 0x6d, 0x61, 0x73, 0x6b, 0x29
        /*0010*/ 	.byte	0x20, 0x3d, 0x3d, 0x20, 0x30, 0x00
	.type		$str$28,@object
	.size		$str$28,($str$26 - $str$28)
$str$28:
        /*0016*/ 	.byte	0x2f, 0x74, 0x6d, 0x70, 0x2f, 0x63, 0x75, 0x74, 0x6c, 0x61, 0x73, 0x73, 0x5f, 0x73, 0x77, 0x65
        /*0026*/ 	.byte	0x65, 0x70, 0x5f, 0x73, 0x72, 0x63, 0x2f, 0x69, 0x6e, 0x63, 0x6c, 0x75, 0x64, 0x65, 0x2f, 0x63
        /*0036*/ 	.byte	0x75, 0x74, 0x65, 0x2f, 0x70, 0x6f, 0x69, 0x6e, 0x74, 0x65, 0x72, 0x5f, 0x66, 0x6c, 0x61, 0x67
        /*0046*/ 	.byte	0x67, 0x65, 0x64, 0x2e, 0x68, 0x70, 0x70, 0x00
	.type		$str$26,@object
	.size		$str$26,($str$25 - $str$26)
$str$26:
        /*004e*/ 	.byte	0x2f, 0x74, 0x6d, 0x70, 0x2f, 0x63, 0x75, 0x74, 0x6c, 0x61, 0x73, 0x73, 0x5f, 0x73, 0x77, 0x65
        /*005e*/ 	.byte	0x65, 0x70, 0x5f, 0x73, 0x72, 0x63, 0x2f, 0x69, 0x6e, 0x63, 0x6c, 0x75, 0x64, 0x65, 0x2f, 0x63
        /*006e*/ 	.byte	0x75, 0x74, 0x65, 0x2f, 0x61, 0x74, 0x6f, 0x6d, 0x2f, 0x63, 0x6f, 0x70, 0x79, 0x5f, 0x74, 0x72
        /*007e*/ 	.byte	0x61, 0x69, 0x74, 0x73, 0x5f, 0x73, 0x6d, 0x31, 0x30, 0x30, 0x2e, 0x68, 0x70, 0x70, 0x00
	.type		$str$25,@object
	.size		$str$25,(__unnamed_1 - $str$25)
$str$25:
        /*008d*/ 	.byte	0x28, 0x28, 0x75, 0x69, 0x6e, 0x74, 0x33, 0x32, 0x5f, 0x74, 0x28, 0x74, 0x68, 0x72, 0x65, 0x61
        /*009d*/ 	.byte	0x64, 0x49, 0x64, 0x78, 0x2e, 0x78, 0x29, 0x20, 0x2f, 0x20, 0x33, 0x32, 0x29, 0x20, 0x25, 0x20
        /*00ad*/ 	.byte	0x34, 0x29, 0x20, 0x3d, 0x3d, 0x20, 0x28, 0x28, 0x28, 0x74, 0x6d, 0x65, 0x6d, 0x5f, 0x61, 0x64
        /*00bd*/ 	.byte	0x64, 0x72, 0x20, 0x3e, 0x3e, 0x20, 0x31, 0x36, 0x29, 0x20, 0x2f, 0x20, 0x33, 0x32, 0x29, 0x20
        /*00cd*/ 	.byte	0x25, 0x20, 0x34, 0x29, 0x00
	.type		__unnamed_1,@object
	.size		__unnamed_1,(__unnamed_2 - __unnamed_1)
__unnamed_1:
        /*00d2*/ 	.byte	0x61, 0x75, 0x74, 0x6f, 0x20, 0x63, 0x75, 0x74, 0x65, 0x3a, 0x3a, 0x61, 0x73, 0x5f, 0x70, 0x6f
        /* <DEDUP_REMOVED lines=24> */
        /*0262*/ 	.byte	0x3e, 0x3e, 0x5d, 0x00
	.type		__unnamed_2,@object
	.size		__unnamed_2,(__unnamed_3 - __unnamed_2)
__unnamed_2:
        /* <DEDUP_REMOVED lines=26> */
	.type		__unnamed_3,@object
	.size		__unnamed_3,(.L_3 - __unnamed_3)
__unnamed_3:
        /* <DEDUP_REMOVED lines=41> */
.L_3:


//--------------------- .nv.shared._ZN7cutlass13device_kernelINS_4gemm6kernel13GemmUniversalIN4cute5tupleIJiiiiEEENS1_10collective13CollectiveMmaINS1_35MainloopSm100TmaUmmaWarpSpecializedILi3ELi2ELi4ENS5_IJNS4_1CILi2EEESB_NSA_ILi1EEEEEEEENS5_IJNSA_ILi128EEENSA_ILi256EEESF_EEEaNS5_IJlSC_lEEEaSI_NS4_8TiledMMAINS4_8MMA_AtomIJNS4_21SM100_MMA_S8_2x1SM_SSIaaiLi128ELi256ELNS4_4UMMA5MajorE0ELSN_0ELNSM_8SaturateE0EEEEEENS4_6LayoutINS5_IJSC_SC_SC_EEENS5_IJNSA_ILi0EEEST_ST_EEEEENS5_IJNS4_10UnderscoreESW_SW_EEEEENS4_28SM100_TMA_2SM_LOAD_MULTICASTENS4_14ComposedLayoutINS4_7SwizzleILi3ELi4ELi3EEENS4_18smem_ptr_flag_bitsILi8EEENSR_INS5_IJNSA_ILi8EEESF_EEENS5_IJSF_SC_EEEEEEEvNS4_8identityENS4_18SM100_TMA_2SM_LOADES19_vS1A_EENS_8epilogue10collective18CollectiveEpilogueINS1D_23Sm100TmaWarpSpecializedILi4ELi2ELi32ELb0ELb0EEEJNS5_IJNSA_ILi64EEESG_SF_EEENS5_IJNSR_IS1I_SC_EENSR_INS5_IJNSA_ILi32EEESB_EEENS5_IJSC_SF_EEEEEEEEaSI_aSI_NS1D_6fusion15FusionCallbacksIS1H_NS1Q_17LinearCombinationIaiaiLNS_15FloatRoundStyleE2EEES1J_S1P_JEEENS4_5SM1004TMEM4LOAD26SM100_TMEM_LOAD_32dp32b32xENS4_13SM90_TMA_LOADENS10_INS11_ILi1ELi4ELi3EEES14_NSR_INS5_IJS15_S1L_EEENS5_IJS1L_SC_EEEEEEENS4_39AutoVectorizingCopyWithAssumedAlignmentILi128EEENS4_14SM90_TMA_STOREES25_S27_S27_EEEvvEEEEvNT_6ParamsE --------------------------
	.section	.nv.shared._ZN7cutlass13device_kernelINS_4gemm6kernel13GemmUniversalIN4cute5tupleIJiiiiEEENS1_10collective13CollectiveMmaINS1_35MainloopSm100TmaUmmaWarpSpecializedILi3ELi2ELi4ENS5_IJNS4_1CILi2EEESB_NSA_ILi1EEEEEEEENS5_IJNSA_ILi128EEENSA_ILi256EEESF_EEEaNS5_IJlSC_lEEEaSI_NS4_8TiledMMAINS4_8MMA_AtomIJNS4_21SM100_MMA_S8_2x1SM_SSIaaiLi128ELi256ELNS4_4UMMA5MajorE0ELSN_0ELNSM_8SaturateE0EEEEEENS4_6LayoutINS5_IJSC_SC_SC_EEENS5_IJNSA_ILi0EEEST_ST_EEEEENS5_IJNS4_10UnderscoreESW_SW_EEEEENS4_28SM100_TMA_2SM_LOAD_MULTICASTENS4_14ComposedLayoutINS4_7SwizzleILi3ELi4ELi3EEENS4_18smem_ptr_flag_bitsILi8EEENSR_INS5_IJNSA_ILi8EEESF_EEENS5_IJSF_SC_EEEEEEEvNS4_8identityENS4_18SM100_TMA_2SM_LOADES19_vS1A_EENS_8epilogue10collective18CollectiveEpilogueINS1D_23Sm100TmaWarpSpecializedILi4ELi2ELi32ELb0ELb0EEEJNS5_IJNSA_ILi64EEESG_SF_EEENS5_IJNSR_IS1I_SC_EENSR_INS5_IJNSA_ILi32EEESB_EEENS5_IJSC_SF_EEEEEEEEaSI_aSI_NS1D_6fusion15FusionCallbacksIS1H_NS1Q_17LinearCombinationIaiaiLNS_15FloatRoundStyleE2EEES1J_S1P_JEEENS4_5SM1004TMEM4LOAD26SM100_TMEM_LOAD_32dp32b32xENS4_13SM90_TMA_LOADENS10_INS11_ILi1ELi4ELi3EEES14_NSR_INS5_IJS15_S1L_EEENS5_IJS1L_SC_EEEEEEENS4_39AutoVectorizingCopyWithAssumedAlignmentILi128EEENS4_14SM90_TMA_STOREES25_S27_S27_EEEvvEEEEvNT_6ParamsE,"aw",@nobits
	.sectionflags	@""
	.align	16
	.zero		1024


//--------------------- .nv.shared.reserved.0     --------------------------
	.section	.nv.shared.reserved.0,"aw",@nobits
	.weak		__nv_reservedSMEM_offset_0_alias
	.size		__nv_reservedSMEM_offset_0_alias, 0, 64
	.other		__nv_reservedSMEM_offset_0_alias,@"STO_CUDA_RESERVED_SHARED STV_DEFAULT"
__nv_reservedSMEM_offset_0_alias:
	.zero		0
.nv.shared.reserved.0:
	.zero		64
	.weak		__nv_reservedSMEM_tcgen05_partition
	.type		__nv_reservedSMEM_tcgen05_partition,@object
	.size		__nv_reservedSMEM_tcgen05_partition,(.L_0 - __nv_reservedSMEM_tcgen05_partition)
__nv_reservedSMEM_tcgen05_partition:
	.zero		32
.L_0:


//--------------------- .nv.global                --------------------------
	.section	.nv.global,"aw",@nobits
.nv.global:
	.type		_ZN40_INTERNAL_de373d76_4_k_cu_5e764b48_104574cute1_E,@object
	.size		_ZN40_INTERNAL_de373d76_4_k_cu_5e764b48_104574cute1_E,(_ZN40_INTERNAL_de373d76_4_k_cu_5e764b48_104574cuda3std3__45__cpo6cbeginE - _ZN40_INTERNAL_de373d76_4_k_cu_5e764b48_104574cute1_E)
_ZN40_INTERNAL_de373d76_4_k_cu_5e764b48_104574cute1_E:
	.zero		1
	.type		_ZN40_INTERNAL_de373d76_4_k_cu_5e764b48_104574cuda3std3__45__cpo6cbeginE,@object
	.size		_ZN40_INTERNAL_de373d76_4_k_cu_5e764b48_104574cuda3std3__45__cpo6cbeginE,(_ZN40_INTERNAL_de373d76_4_k_cu_5e764b48_104574cuda3std3__48in_placeE - _ZN40_INTERNAL_de373d76_4_k_cu_5e764b48_104574cuda3std3__45__cpo6cbeginE)
_ZN40_INTERNAL_de373d76_4_k_cu_5e764b48_104574cuda3std3__45__cpo6cbeginE:
	.zero		1
	.type		_ZN40_INTERNAL_de373d76_4_k_cu_5e764b48_104574cuda3std3__48in_placeE,@object
	.size		_ZN40_INTERNAL_de373d76_4_k_cu_5e764b48_104574cuda3std3__48in_placeE,(_ZN40_INTERNAL_de373d76_4_k_cu_5e764b48_104574cuda3std6ranges3__45__cpo9iter_moveE - _ZN40_INTERNAL_de373d76_4_k_cu_5e764b48_104574cuda3std3__48in_placeE)
_ZN40_INTERNAL_de373d76_4_k_cu_5e764b48_104574cuda3std3__48in_placeE:
	.zero		1
	.type		_ZN40_INTERNAL_de373d76_4_k_cu_5e764b48_104574cuda3std6ranges3__45__cpo9iter_moveE,@object
	.size		_ZN40_INTERNAL_de373d76_4_k_cu_5e764b48_104574cuda3std6ranges3__45__cpo9iter_moveE,(_ZN40_INTERNAL_de373d76_4_k_cu_5e764b48_104574cuda3std3__45__cpo5beginE - _ZN40_INTERNAL_de373d76_4_k_cu_5e764b48_104574cuda3std6ranges3__45__cpo9iter_moveE)
_ZN40_INTERNAL_de373d76_4_k_cu_5e764b48_104574cuda3std6ranges3__45__cpo9iter_moveE:
	.zero		1
	.type		_ZN40_INTERNAL_de373d76_4_k_cu_5e764b48_104574cuda3std3__45__cpo5beginE,@object
	.size		_ZN40_INTERNAL_de373d76_4_k_cu_5e764b48_104574cuda3std3__45__cpo5beginE,(_ZN40_INTERNAL_de373d76_4_k_cu_5e764b48_104574cuda3std3__442_GLOBAL__N__de373d76_4_k_cu_5e764b48_104576ignoreE - _ZN40_INTERNAL_de373d76_4_k_cu_5e764b48_104574cuda3std3__45__cpo5beginE)
_ZN40_INTERNAL_de373d76_4_k_cu_5e764b48_104574cuda3std3__45__cpo5beginE:
	.zero		1
	.type		_ZN40_INTERNAL_de373d76_4_k_cu_5e764b48_104574cuda3std3__442_GLOBAL__N__de373d76_4_k_cu_5e764b48_104576ignoreE,@object
	.size		_ZN40_INTERNAL_de373d76_4_k_cu_5e764b48_104574cuda3std3__442_GLOBAL__N__de373d76_4_k_cu_5e764b48_104576ignoreE,(_ZN40_INTERNAL_de373d76_4_k_cu_5e764b48_104574cute7productE - _ZN40_INTERNAL_de373d76_4_k_cu_5e764b48_104574cuda3std3__442_GLOBAL__N__de373d76_4_k_cu_5e764b48_104576ignoreE)
_ZN40_INTERNAL_de373d76_4_k_cu_5e764b48_104574cuda3std3__442_GLOBAL__N__de373d76_4_k_cu_5e764b48_104576ignoreE:
	.zero		1
	.type		_ZN40_INTERNAL_de373d76_4_k_cu_5e764b48_104574cute7productE,@object
	.size		_ZN40_INTERNAL_de373d76_4_k_cu_5e764b48_104574cute7productE,(_ZN40_INTERNAL_de373d76_4_k_cu_5e764b48_104574cuda3std3__45__cpo3endE - _ZN40_INTERNAL_de373d76_4_k_cu_5e764b48_104574cute7productE)
_ZN40_INTERNAL_de373d76_4_k_cu_5e764b48_104574cute7productE:
	.zero		1
	.type		_ZN40_INTERNAL_de373d76_4_k_cu_5e764b48_104574cuda3std3__45__cpo3endE,@object
	.size		_ZN40_INTERNAL_de373d76_4_k_cu_5e764b48_104574cuda3std3__45__cpo3endE,(_ZN40_INTERNAL_de373d76_4_k_cu_5e764b48_104574cuda3std3__419piecewise_constructE - _ZN40_INTERNAL_de373d76_4_k_cu_5e764b48_104574cuda3std3__45__cpo3endE)
_ZN40_INTERNAL_de373d76_4_k_cu_5e764b48_104574cuda3std3__45__cpo3endE:
	.zero		1
	.type		_ZN40_INTERNAL_de373d76_4_k_cu_5e764b48_104574cuda3std3__419piecewise_constructE,@object
	.size		_ZN40_INTERNAL_de373d76_4_k_cu_5e764b48_104574cuda3std3__419piecewise_constructE,(_ZN40_INTERNAL_de373d76_4_k_cu_5e764b48_104574cuda3std3__45__cpo4cendE - _ZN40_INTERNAL_de373d76_4_k_cu_5e764b48_104574cuda3std3__419piecewise_constructE)
_ZN40_INTERNAL_de373d76_4_k_cu_5e764b48_104574cuda3std3__419piecewise_constructE:
	.zero		1
	.type		_ZN40_INTERNAL_de373d76_4_k_cu_5e764b48_104574cuda3std3__45__cpo4cendE,@object
	.size		_ZN40_INTERNAL_de373d76_4_k_cu_5e764b48_104574cuda3std3__45__cpo4cendE,(_ZN40_INTERNAL_de373d76_4_k_cu_5e764b48_104574cuda3std6ranges3__45__cpo4swapE - _ZN40_INTERNAL_de373d76_4_k_cu_5e764b48_104574cuda3std3__45__cpo4cendE)
_ZN40_INTERNAL_de373d76_4_k_cu_5e764b48_104574cuda3std3__45__cpo4cendE:
	.zero		1
	.type		_ZN40_INTERNAL_de373d76_4_k_cu_5e764b48_104574cuda3std6ranges3__45__cpo4swapE,@object
	.size		_ZN40_INTERNAL_de373d76_4_k_cu_5e764b48_104574cuda3std6ranges3__45__cpo4swapE,(.L_11 - _ZN40_INTERNAL_de373d76_4_k_cu_5e764b48_104574cuda3std6ranges3__45__cpo4swapE)
_ZN40_INTERNAL_de373d76_4_k_cu_5e764b48_104574cuda3std6ranges3__45__cpo4swapE:
	.zero		1
.L_11:


//--------------------- .nv.constant0._ZN7cutlass13device_kernelINS_4gemm6kernel13GemmUniversalIN4cute5tupleIJiiiiEEENS1_10collective13CollectiveMmaINS1_35MainloopSm100TmaUmmaWarpSpecializedILi3ELi2ELi4ENS5_IJNS4_1CILi2EEESB_NSA_ILi1EEEEEEEENS5_IJNSA_ILi128EEENSA_ILi256EEESF_EEEaNS5_IJlSC_lEEEaSI_NS4_8TiledMMAINS4_8MMA_AtomIJNS4_21SM100_MMA_S8_2x1SM_SSIaaiLi128ELi256ELNS4_4UMMA5MajorE0ELSN_0ELNSM_8SaturateE0EEEEEENS4_6LayoutINS5_IJSC_SC_SC_EEENS5_IJNSA_ILi0EEEST_ST_EEEEENS5_IJNS4_10UnderscoreESW_SW_EEEEENS4_28SM100_TMA_2SM_LOAD_MULTICASTENS4_14ComposedLayoutINS4_7SwizzleILi3ELi4ELi3EEENS4_18smem_ptr_flag_bitsILi8EEENSR_INS5_IJNSA_ILi8EEESF_EEENS5_IJSF_SC_EEEEEEEvNS4_8identityENS4_18SM100_TMA_2SM_LOADES19_vS1A_EENS_8epilogue10collective18CollectiveEpilogueINS1D_23Sm100TmaWarpSpecializedILi4ELi2ELi32ELb0ELb0EEEJNS5_IJNSA_ILi64EEESG_SF_EEENS5_IJNSR_IS1I_SC_EENSR_INS5_IJNSA_ILi32EEESB_EEENS5_IJSC_SF_EEEEEEEEaSI_aSI_NS1D_6fusion15FusionCallbacksIS1H_NS1Q_17LinearCombinationIaiaiLNS_15FloatRoundStyleE2EEES1J_S1P_JEEENS4_5SM1004TMEM4LOAD26SM100_TMEM_LOAD_32dp32b32xENS4_13SM90_TMA_LOADENS10_INS11_ILi1ELi4ELi3EEES14_NSR_INS5_IJS15_S1L_EEENS5_IJS1L_SC_EEEEEEENS4_39AutoVectorizingCopyWithAssumedAlignmentILi128EEENS4_14SM90_TMA_STOREES25_S27_S27_EEEvvEEEEvNT_6ParamsE --------------------------
	.section	.nv.constant0._ZN7cutlass13device_kernelINS_4gemm6kernel13GemmUniversalIN4cute5tupleIJiiiiEEENS1_10collective13CollectiveMmaINS1_35MainloopSm100TmaUmmaWarpSpecializedILi3ELi2ELi4ENS5_IJNS4_1CILi2EEESB_NSA_ILi1EEEEEEEENS5_IJNSA_ILi128EEENSA_ILi256EEESF_EEEaNS5_IJlSC_lEEEaSI_NS4_8TiledMMAINS4_8MMA_AtomIJNS4_21SM100_MMA_S8_2x1SM_SSIaaiLi128ELi256ELNS4_4UMMA5MajorE0ELSN_0ELNSM_8SaturateE0EEEEEENS4_6LayoutINS5_IJSC_SC_SC_EEENS5_IJNSA_ILi0EEEST_ST_EEEEENS5_IJNS4_10UnderscoreESW_SW_EEEEENS4_28SM100_TMA_2SM_LOAD_MULTICASTENS4_14ComposedLayoutINS4_7SwizzleILi3ELi4ELi3EEENS4_18smem_ptr_flag_bitsILi8EEENSR_INS5_IJNSA_ILi8EEESF_EEENS5_IJSF_SC_EEEEEEEvNS4_8identityENS4_18SM100_TMA_2SM_LOADES19_vS1A_EENS_8epilogue10collective18CollectiveEpilogueINS1D_23Sm100TmaWarpSpecializedILi4ELi2ELi32ELb0ELb0EEEJNS5_IJNSA_ILi64EEESG_SF_EEENS5_IJNSR_IS1I_SC_EENSR_INS5_IJNSA_ILi32EEESB_EEENS5_IJSC_SF_EEEEEEEEaSI_aSI_NS1D_6fusion15FusionCallbacksIS1H_NS1Q_17LinearCombinationIaiaiLNS_15FloatRoundStyleE2EEES1J_S1P_JEEENS4_5SM1004TMEM4LOAD26SM100_TMEM_LOAD_32dp32b32xENS4_13SM90_TMA_LOADENS10_INS11_ILi1ELi4ELi3EEES14_NSR_INS5_IJS15_S1L_EEENS5_IJS1L_SC_EEEEEEENS4_39AutoVectorizingCopyWithAssumedAlignmentILi128EEENS4_14SM90_TMA_STOREES25_S27_S27_EEEvvEEEEvNT_6ParamsE,"a",@progbits
	.sectionflags	@""
	.align	4
.nv.constant0._ZN7cutlass13device_kernelINS_4gemm6kernel13GemmUniversalIN4cute5tupleIJiiiiEEENS1_10collective13CollectiveMmaINS1_35MainloopSm100TmaUmmaWarpSpecializedILi3ELi2ELi4ENS5_IJNS4_1CILi2EEESB_NSA_ILi1EEEEEEEENS5_IJNSA_ILi128EEENSA_ILi256EEESF_EEEaNS5_IJlSC_lEEEaSI_NS4_8TiledMMAINS4_8MMA_AtomIJNS4_21SM100_MMA_S8_2x1SM_SSIaaiLi128ELi256ELNS4_4UMMA5MajorE0ELSN_0ELNSM_8SaturateE0EEEEEENS4_6LayoutINS5_IJSC_SC_SC_EEENS5_IJNSA_ILi0EEEST_ST_EEEEENS5_IJNS4_10UnderscoreESW_SW_EEEEENS4_28SM100_TMA_2SM_LOAD_MULTICASTENS4_14ComposedLayoutINS4_7SwizzleILi3ELi4ELi3EEENS4_18smem_ptr_flag_bitsILi8EEENSR_INS5_IJNSA_ILi8EEESF_EEENS5_IJSF_SC_EEEEEEEvNS4_8identityENS4_18SM100_TMA_2SM_LOADES19_vS1A_EENS_8epilogue10collective18CollectiveEpilogueINS1D_23Sm100TmaWarpSpecializedILi4ELi2ELi32ELb0ELb0EEEJNS5_IJNSA_ILi64EEESG_SF_EEENS5_IJNSR_IS1I_SC_EENSR_INS5_IJNSA_ILi32EEESB_EEENS5_IJSC_SF_EEEEEEEEaSI_aSI_NS1D_6fusion15FusionCallbacksIS1H_NS1Q_17LinearCombinationIaiaiLNS_15FloatRoundStyleE2EEES1J_S1P_JEEENS4_5SM1004TMEM4LOAD26SM100_TMEM_LOAD_32dp32b32xENS4_13SM90_TMA_LOADENS10_INS11_ILi1ELi4ELi3EEES14_NSR_INS5_IJS15_S1L_EEENS5_IJS1L_SC_EEEEEEENS4_39AutoVectorizingCopyWithAssumedAlignmentILi128EEENS4_14SM90_TMA_STOREES25_S27_S27_EEEvvEEEEvNT_6ParamsE:
	.zero		2944


//--------------------- SYMBOLS --------------------------

	.type		.nv.reservedSmem.offset0,@object
	.size		.nv.reservedSmem.offset0,0x4
	.type		.nv.reservedSmem.cap,@object
	.size		.nv.reservedSmem.cap,0x4
	.type		__assertfail,@function
